//
// Generated by NVIDIA NVVM Compiler
//
// Compiler Build ID: CL-36424714
// Cuda compilation tools, release 13.0, V13.0.88
// Based on NVVM 20.0.0
//

.version 9.0
.target sm_100
.address_size 64

	// .globl	_Z6MatAddPfS_S_ii
.extern .shared .align 16 .b8 sharedFloatArray[];

.visible .entry _Z6MatAddPfS_S_ii(
	.param .u64 .ptr .align 1 _Z6MatAddPfS_S_ii_param_0,
	.param .u64 .ptr .align 1 _Z6MatAddPfS_S_ii_param_1,
	.param .u64 .ptr .align 1 _Z6MatAddPfS_S_ii_param_2,
	.param .u32 _Z6MatAddPfS_S_ii_param_3,
	.param .u32 _Z6MatAddPfS_S_ii_param_4
)
{
	.reg .pred 	%p<4>;
	.reg .b32 	%r<14>;
	.reg .b32 	%f<4>;
	.reg .b64 	%rd<11>;

	ld.param.u64 	%rd1, [_Z6MatAddPfS_S_ii_param_0];
	ld.param.u64 	%rd2, [_Z6MatAddPfS_S_ii_param_1];
	ld.param.u64 	%rd3, [_Z6MatAddPfS_S_ii_param_2];
	ld.param.u32 	%r4, [_Z6MatAddPfS_S_ii_param_3];
	ld.param.u32 	%r5, [_Z6MatAddPfS_S_ii_param_4];
	mov.u32 	%r6, %ctaid.y;
	mov.u32 	%r7, %ntid.y;
	mov.u32 	%r8, %tid.y;
	mad.lo.s32 	%r9, %r6, %r7, %r8;
	mov.u32 	%r10, %ctaid.x;
	mov.u32 	%r11, %ntid.x;
	mov.u32 	%r12, %tid.x;
	mad.lo.s32 	%r2, %r10, %r11, %r12;
	setp.ge.s32 	%p1, %r2, %r4;
	setp.ge.s32 	%p2, %r9, %r5;
	or.pred  	%p3, %p1, %p2;
	@%p3 bra 	$L__BB0_2;
	cvta.to.global.u64 	%rd4, %rd1;
	cvta.to.global.u64 	%rd5, %rd2;
	cvta.to.global.u64 	%rd6, %rd3;
	mad.lo.s32 	%r13, %r5, %r2, %r9;
	mul.wide.s32 	%rd7, %r13, 4;
	add.s64 	%rd8, %rd4, %rd7;
	ld.global.f32 	%f1, [%rd8];
	add.s64 	%rd9, %rd5, %rd7;
	ld.global.f32 	%f2, [%rd9];
	add.f32 	%f3, %f1, %f2;
	add.s64 	%rd10, %rd6, %rd7;
	st.global.f32 	[%rd10], %f3;
$L__BB0_2:
	ret;

}
	// .globl	_Z11MatAddConstPffS_ii
.visible .entry _Z11MatAddConstPffS_ii(
	.param .u64 .ptr .align 1 _Z11MatAddConstPffS_ii_param_0,
	.param .f32 _Z11MatAddConstPffS_ii_param_1,
	.param .u64 .ptr .align 1 _Z11MatAddConstPffS_ii_param_2,
	.param .u32 _Z11MatAddConstPffS_ii_param_3,
	.param .u32 _Z11MatAddConstPffS_ii_param_4
)
{
	.reg .pred 	%p<4>;
	.reg .b32 	%r<14>;
	.reg .b32 	%f<4>;
	.reg .b64 	%rd<8>;

	ld.param.u64 	%rd1, [_Z11MatAddConstPffS_ii_param_0];
	ld.param.f32 	%f1, [_Z11MatAddConstPffS_ii_param_1];
	ld.param.u64 	%rd2, [_Z11MatAddConstPffS_ii_param_2];
	ld.param.u32 	%r4, [_Z11MatAddConstPffS_ii_param_3];
	ld.param.u32 	%r5, [_Z11MatAddConstPffS_ii_param_4];
	mov.u32 	%r6, %ctaid.y;
	mov.u32 	%r7, %ntid.y;
	mov.u32 	%r8, %tid.y;
	mad.lo.s32 	%r9, %r6, %r7, %r8;
	mov.u32 	%r10, %ctaid.x;
	mov.u32 	%r11, %ntid.x;
	mov.u32 	%r12, %tid.x;
	mad.lo.s32 	%r2, %r10, %r11, %r12;
	setp.ge.s32 	%p1, %r2, %r4;
	setp.ge.s32 	%p2, %r9, %r5;
	or.pred  	%p3, %p1, %p2;
	@%p3 bra 	$L__BB1_2;
	cvta.to.global.u64 	%rd3, %rd1;
	cvta.to.global.u64 	%rd4, %rd2;
	mad.lo.s32 	%r13, %r5, %r2, %r9;
	mul.wide.s32 	%rd5, %r13, 4;
	add.s64 	%rd6, %rd3, %rd5;
	ld.global.f32 	%f2, [%rd6];
	add.f32 	%f3, %f1, %f2;
	add.s64 	%rd7, %rd4, %rd5;
	st.global.f32 	[%rd7], %f3;
$L__BB1_2:
	ret;

}
	// .globl	_Z11MatSubtractPfS_S_ii
.visible .entry _Z11MatSubtractPfS_S_ii(
	.param .u64 .ptr .align 1 _Z11MatSubtractPfS_S_ii_param_0,
	.param .u64 .ptr .align 1 _Z11MatSubtractPfS_S_ii_param_1,
	.param .u64 .ptr .align 1 _Z11MatSubtractPfS_S_ii_param_2,
	.param .u32 _Z11MatSubtractPfS_S_ii_param_3,
	.param .u32 _Z11MatSubtractPfS_S_ii_param_4
)
{
	.reg .pred 	%p<4>;
	.reg .b32 	%r<14>;
	.reg .b32 	%f<4>;
	.reg .b64 	%rd<11>;

	ld.param.u64 	%rd1, [_Z11MatSubtractPfS_S_ii_param_0];
	ld.param.u64 	%rd2, [_Z11MatSubtractPfS_S_ii_param_1];
	ld.param.u64 	%rd3, [_Z11MatSubtractPfS_S_ii_param_2];
	ld.param.u32 	%r4, [_Z11MatSubtractPfS_S_ii_param_3];
	ld.param.u32 	%r5, [_Z11MatSubtractPfS_S_ii_param_4];
	mov.u32 	%r6, %ctaid.y;
	mov.u32 	%r7, %ntid.y;
	mov.u32 	%r8, %tid.y;
	mad.lo.s32 	%r9, %r6, %r7, %r8;
	mov.u32 	%r10, %ctaid.x;
	mov.u32 	%r11, %ntid.x;
	mov.u32 	%r12, %tid.x;
	mad.lo.s32 	%r2, %r10, %r11, %r12;
	setp.ge.s32 	%p1, %r2, %r4;
	setp.ge.s32 	%p2, %r9, %r5;
	or.pred  	%p3, %p1, %p2;
	@%p3 bra 	$L__BB2_2;
	cvta.to.global.u64 	%rd4, %rd1;
	cvta.to.global.u64 	%rd5, %rd2;
	cvta.to.global.u64 	%rd6, %rd3;
	mad.lo.s32 	%r13, %r5, %r2, %r9;
	mul.wide.s32 	%rd7, %r13, 4;
	add.s64 	%rd8, %rd4, %rd7;
	ld.global.f32 	%f1, [%rd8];
	add.s64 	%rd9, %rd5, %rd7;
	ld.global.f32 	%f2, [%rd9];
	sub.f32 	%f3, %f1, %f2;
	add.s64 	%rd10, %rd6, %rd7;
	st.global.f32 	[%rd10], %f3;
$L__BB2_2:
	ret;

}
	// .globl	_Z16MatSubtractConstPffS_ii
.visible .entry _Z16MatSubtractConstPffS_ii(
	.param .u64 .ptr .align 1 _Z16MatSubtractConstPffS_ii_param_0,
	.param .f32 _Z16MatSubtractConstPffS_ii_param_1,
	.param .u64 .ptr .align 1 _Z16MatSubtractConstPffS_ii_param_2,
	.param .u32 _Z16MatSubtractConstPffS_ii_param_3,
	.param .u32 _Z16MatSubtractConstPffS_ii_param_4
)
{
	.reg .pred 	%p<4>;
	.reg .b32 	%r<14>;
	.reg .b32 	%f<4>;
	.reg .b64 	%rd<8>;

	ld.param.u64 	%rd1, [_Z16MatSubtractConstPffS_ii_param_0];
	ld.param.f32 	%f1, [_Z16MatSubtractConstPffS_ii_param_1];
	ld.param.u64 	%rd2, [_Z16MatSubtractConstPffS_ii_param_2];
	ld.param.u32 	%r4, [_Z16MatSubtractConstPffS_ii_param_3];
	ld.param.u32 	%r5, [_Z16MatSubtractConstPffS_ii_param_4];
	mov.u32 	%r6, %ctaid.y;
	mov.u32 	%r7, %ntid.y;
	mov.u32 	%r8, %tid.y;
	mad.lo.s32 	%r9, %r6, %r7, %r8;
	mov.u32 	%r10, %ctaid.x;
	mov.u32 	%r11, %ntid.x;
	mov.u32 	%r12, %tid.x;
	mad.lo.s32 	%r2, %r10, %r11, %r12;
	setp.ge.s32 	%p1, %r2, %r4;
	setp.ge.s32 	%p2, %r9, %r5;
	or.pred  	%p3, %p1, %p2;
	@%p3 bra 	$L__BB3_2;
	cvta.to.global.u64 	%rd3, %rd1;
	cvta.to.global.u64 	%rd4, %rd2;
	mad.lo.s32 	%r13, %r5, %r2, %r9;
	mul.wide.s32 	%rd5, %r13, 4;
	add.s64 	%rd6, %rd3, %rd5;
	ld.global.f32 	%f2, [%rd6];
	sub.f32 	%f3, %f2, %f1;
	add.s64 	%rd7, %rd4, %rd5;
	st.global.f32 	[%rd7], %f3;
$L__BB3_2:
	ret;

}
	// .globl	_Z7MatMultPfS_S_ii
.visible .entry _Z7MatMultPfS_S_ii(
	.param .u64 .ptr .align 1 _Z7MatMultPfS_S_ii_param_0,
	.param .u64 .ptr .align 1 _Z7MatMultPfS_S_ii_param_1,
	.param .u64 .ptr .align 1 _Z7MatMultPfS_S_ii_param_2,
	.param .u32 _Z7MatMultPfS_S_ii_param_3,
	.param .u32 _Z7MatMultPfS_S_ii_param_4
)
{
	.reg .pred 	%p<4>;
	.reg .b32 	%r<14>;
	.reg .b32 	%f<4>;
	.reg .b64 	%rd<11>;

	ld.param.u64 	%rd1, [_Z7MatMultPfS_S_ii_param_0];
	ld.param.u64 	%rd2, [_Z7MatMultPfS_S_ii_param_1];
	ld.param.u64 	%rd3, [_Z7MatMultPfS_S_ii_param_2];
	ld.param.u32 	%r4, [_Z7MatMultPfS_S_ii_param_3];
	ld.param.u32 	%r5, [_Z7MatMultPfS_S_ii_param_4];
	mov.u32 	%r6, %ctaid.y;
	mov.u32 	%r7, %ntid.y;
	mov.u32 	%r8, %tid.y;
	mad.lo.s32 	%r9, %r6, %r7, %r8;
	mov.u32 	%r10, %ctaid.x;
	mov.u32 	%r11, %ntid.x;
	mov.u32 	%r12, %tid.x;
	mad.lo.s32 	%r2, %r10, %r11, %r12;
	setp.ge.s32 	%p1, %r2, %r4;
	setp.ge.s32 	%p2, %r9, %r5;
	or.pred  	%p3, %p1, %p2;
	@%p3 bra 	$L__BB4_2;
	cvta.to.global.u64 	%rd4, %rd1;
	cvta.to.global.u64 	%rd5, %rd2;
	cvta.to.global.u64 	%rd6, %rd3;
	mad.lo.s32 	%r13, %r5, %r2, %r9;
	mul.wide.s32 	%rd7, %r13, 4;
	add.s64 	%rd8, %rd4, %rd7;
	ld.global.f32 	%f1, [%rd8];
	add.s64 	%rd9, %rd5, %rd7;
	ld.global.f32 	%f2, [%rd9];
	mul.f32 	%f3, %f1, %f2;
	add.s64 	%rd10, %rd6, %rd7;
	st.global.f32 	[%rd10], %f3;
$L__BB4_2:
	ret;

}
	// .globl	_Z12MatMultConstPffS_ii
.visible .entry _Z12MatMultConstPffS_ii(
	.param .u64 .ptr .align 1 _Z12MatMultConstPffS_ii_param_0,
	.param .f32 _Z12MatMultConstPffS_ii_param_1,
	.param .u64 .ptr .align 1 _Z12MatMultConstPffS_ii_param_2,
	.param .u32 _Z12MatMultConstPffS_ii_param_3,
	.param .u32 _Z12MatMultConstPffS_ii_param_4
)
{
	.reg .pred 	%p<4>;
	.reg .b32 	%r<14>;
	.reg .b32 	%f<4>;
	.reg .b64 	%rd<8>;

	ld.param.u64 	%rd1, [_Z12MatMultConstPffS_ii_param_0];
	ld.param.f32 	%f1, [_Z12MatMultConstPffS_ii_param_1];
	ld.param.u64 	%rd2, [_Z12MatMultConstPffS_ii_param_2];
	ld.param.u32 	%r4, [_Z12MatMultConstPffS_ii_param_3];
	ld.param.u32 	%r5, [_Z12MatMultConstPffS_ii_param_4];
	mov.u32 	%r6, %ctaid.y;
	mov.u32 	%r7, %ntid.y;
	mov.u32 	%r8, %tid.y;
	mad.lo.s32 	%r9, %r6, %r7, %r8;
	mov.u32 	%r10, %ctaid.x;
	mov.u32 	%r11, %ntid.x;
	mov.u32 	%r12, %tid.x;
	mad.lo.s32 	%r2, %r10, %r11, %r12;
	setp.ge.s32 	%p1, %r2, %r4;
	setp.ge.s32 	%p2, %r9, %r5;
	or.pred  	%p3, %p1, %p2;
	@%p3 bra 	$L__BB5_2;
	cvta.to.global.u64 	%rd3, %rd1;
	cvta.to.global.u64 	%rd4, %rd2;
	mad.lo.s32 	%r13, %r5, %r2, %r9;
	mul.wide.s32 	%rd5, %r13, 4;
	add.s64 	%rd6, %rd3, %rd5;
	ld.global.f32 	%f2, [%rd6];
	mul.f32 	%f3, %f1, %f2;
	add.s64 	%rd7, %rd4, %rd5;
	st.global.f32 	[%rd7], %f3;
$L__BB5_2:
	ret;

}
	// .globl	_Z9MatDividePfS_S_ii
.visible .entry _Z9MatDividePfS_S_ii(
	.param .u64 .ptr .align 1 _Z9MatDividePfS_S_ii_param_0,
	.param .u64 .ptr .align 1 _Z9MatDividePfS_S_ii_param_1,
	.param .u64 .ptr .align 1 _Z9MatDividePfS_S_ii_param_2,
	.param .u32 _Z9MatDividePfS_S_ii_param_3,
	.param .u32 _Z9MatDividePfS_S_ii_param_4
)
{
	.reg .pred 	%p<4>;
	.reg .b32 	%r<14>;
	.reg .b32 	%f<4>;
	.reg .b64 	%rd<11>;

	ld.param.u64 	%rd1, [_Z9MatDividePfS_S_ii_param_0];
	ld.param.u64 	%rd2, [_Z9MatDividePfS_S_ii_param_1];
	ld.param.u64 	%rd3, [_Z9MatDividePfS_S_ii_param_2];
	ld.param.u32 	%r4, [_Z9MatDividePfS_S_ii_param_3];
	ld.param.u32 	%r5, [_Z9MatDividePfS_S_ii_param_4];
	mov.u32 	%r6, %ctaid.y;
	mov.u32 	%r7, %ntid.y;
	mov.u32 	%r8, %tid.y;
	mad.lo.s32 	%r9, %r6, %r7, %r8;
	mov.u32 	%r10, %ctaid.x;
	mov.u32 	%r11, %ntid.x;
	mov.u32 	%r12, %tid.x;
	mad.lo.s32 	%r2, %r10, %r11, %r12;
	setp.ge.s32 	%p1, %r2, %r4;
	setp.ge.s32 	%p2, %r9, %r5;
	or.pred  	%p3, %p1, %p2;
	@%p3 bra 	$L__BB6_2;
	cvta.to.global.u64 	%rd4, %rd1;
	cvta.to.global.u64 	%rd5, %rd2;
	cvta.to.global.u64 	%rd6, %rd3;
	mad.lo.s32 	%r13, %r5, %r2, %r9;
	mul.wide.s32 	%rd7, %r13, 4;
	add.s64 	%rd8, %rd4, %rd7;
	ld.global.f32 	%f1, [%rd8];
	add.s64 	%rd9, %rd5, %rd7;
	ld.global.f32 	%f2, [%rd9];
	div.rn.f32 	%f3, %f1, %f2;
	add.s64 	%rd10, %rd6, %rd7;
	st.global.f32 	[%rd10], %f3;
$L__BB6_2:
	ret;

}
	// .globl	_Z14MatDivideConstPffS_ii
.visible .entry _Z14MatDivideConstPffS_ii(
	.param .u64 .ptr .align 1 _Z14MatDivideConstPffS_ii_param_0,
	.param .f32 _Z14MatDivideConstPffS_ii_param_1,
	.param .u64 .ptr .align 1 _Z14MatDivideConstPffS_ii_param_2,
	.param .u32 _Z14MatDivideConstPffS_ii_param_3,
	.param .u32 _Z14MatDivideConstPffS_ii_param_4
)
{
	.reg .pred 	%p<4>;
	.reg .b32 	%r<14>;
	.reg .b32 	%f<4>;
	.reg .b64 	%rd<8>;

	ld.param.u64 	%rd1, [_Z14MatDivideConstPffS_ii_param_0];
	ld.param.f32 	%f1, [_Z14MatDivideConstPffS_ii_param_1];
	ld.param.u64 	%rd2, [_Z14MatDivideConstPffS_ii_param_2];
	ld.param.u32 	%r4, [_Z14MatDivideConstPffS_ii_param_3];
	ld.param.u32 	%r5, [_Z14MatDivideConstPffS_ii_param_4];
	mov.u32 	%r6, %ctaid.y;
	mov.u32 	%r7, %ntid.y;
	mov.u32 	%r8, %tid.y;
	mad.lo.s32 	%r9, %r6, %r7, %r8;
	mov.u32 	%r10, %ctaid.x;
	mov.u32 	%r11, %ntid.x;
	mov.u32 	%r12, %tid.x;
	mad.lo.s32 	%r2, %r10, %r11, %r12;
	setp.ge.s32 	%p1, %r2, %r4;
	setp.ge.s32 	%p2, %r9, %r5;
	or.pred  	%p3, %p1, %p2;
	@%p3 bra 	$L__BB7_2;
	cvta.to.global.u64 	%rd3, %rd1;
	cvta.to.global.u64 	%rd4, %rd2;
	mad.lo.s32 	%r13, %r5, %r2, %r9;
	mul.wide.s32 	%rd5, %r13, 4;
	add.s64 	%rd6, %rd3, %rd5;
	ld.global.f32 	%f2, [%rd6];
	div.rn.f32 	%f3, %f2, %f1;
	add.s64 	%rd7, %rd4, %rd5;
	st.global.f32 	[%rd7], %f3;
$L__BB7_2:
	ret;

}
	// .globl	_Z6MatPowPffS_ii
.visible .entry _Z6MatPowPffS_ii(
	.param .u64 .ptr .align 1 _Z6MatPowPffS_ii_param_0,
	.param .f32 _Z6MatPowPffS_ii_param_1,
	.param .u64 .ptr .align 1 _Z6MatPowPffS_ii_param_2,
	.param .u32 _Z6MatPowPffS_ii_param_3,
	.param .u32 _Z6MatPowPffS_ii_param_4
)
{
	.reg .pred 	%p<25>;
	.reg .b32 	%r<28>;
	.reg .b32 	%f<77>;
	.reg .b64 	%rd<9>;

	ld.param.u64 	%rd1, [_Z6MatPowPffS_ii_param_0];
	ld.param.f32 	%f10, [_Z6MatPowPffS_ii_param_1];
	ld.param.u64 	%rd2, [_Z6MatPowPffS_ii_param_2];
	ld.param.u32 	%r5, [_Z6MatPowPffS_ii_param_3];
	ld.param.u32 	%r6, [_Z6MatPowPffS_ii_param_4];
	mov.u32 	%r7, %ctaid.y;
	mov.u32 	%r8, %ntid.y;
	mov.u32 	%r9, %tid.y;
	mad.lo.s32 	%r10, %r7, %r8, %r9;
	mov.u32 	%r11, %ctaid.x;
	mov.u32 	%r12, %ntid.x;
	mov.u32 	%r13, %tid.x;
	mad.lo.s32 	%r2, %r11, %r12, %r13;
	setp.ge.s32 	%p1, %r2, %r5;
	setp.ge.s32 	%p2, %r10, %r6;
	or.pred  	%p3, %p1, %p2;
	mov.f32 	%f76, 0f3F800000;
	@%p3 bra 	$L__BB8_10;
	cvta.to.global.u64 	%rd3, %rd1;
	mad.lo.s32 	%r3, %r6, %r2, %r10;
	mul.wide.s32 	%rd4, %r3, 4;
	add.s64 	%rd5, %rd3, %rd4;
	ld.global.f32 	%f1, [%rd5];
	mul.f32 	%f12, %f10, 0f3F000000;
	cvt.rzi.f32.f32 	%f13, %f12;
	add.f32 	%f14, %f13, %f13;
	sub.f32 	%f15, %f10, %f14;
	abs.f32 	%f2, %f15;
	abs.f32 	%f3, %f1;
	setp.lt.f32 	%p4, %f3, 0f00800000;
	mul.f32 	%f16, %f3, 0f4B800000;
	selp.f32 	%f17, %f16, %f3, %p4;
	selp.f32 	%f18, 0fC1C00000, 0f00000000, %p4;
	mov.b32 	%r14, %f17;
	add.s32 	%r15, %r14, -1060439283;
	and.b32  	%r16, %r15, -8388608;
	sub.s32 	%r17, %r14, %r16;
	mov.b32 	%f19, %r17;
	cvt.rn.f32.s32 	%f20, %r16;
	fma.rn.f32 	%f21, %f20, 0f34000000, %f18;
	add.f32 	%f22, %f19, 0fBF800000;
	add.f32 	%f23, %f19, 0f3F800000;
	rcp.approx.ftz.f32 	%f24, %f23;
	add.f32 	%f25, %f22, %f22;
	mul.f32 	%f26, %f25, %f24;
	mul.f32 	%f27, %f26, %f26;
	sub.f32 	%f28, %f22, %f26;
	add.f32 	%f29, %f28, %f28;
	neg.f32 	%f30, %f26;
	fma.rn.f32 	%f31, %f30, %f22, %f29;
	mul.rn.f32 	%f32, %f24, %f31;
	fma.rn.f32 	%f33, %f27, 0f3A2C32E4, 0f3B52E7DB;
	fma.rn.f32 	%f34, %f33, %f27, 0f3C93BB73;
	fma.rn.f32 	%f35, %f34, %f27, 0f3DF6384F;
	mul.rn.f32 	%f36, %f35, %f27;
	fma.rn.f32 	%f37, %f26, 0f3FB8AA3B, %f21;
	sub.f32 	%f38, %f21, %f37;
	fma.rn.f32 	%f39, %f26, 0f3FB8AA3B, %f38;
	fma.rn.f32 	%f40, %f32, 0f3FB8AA3B, %f39;
	fma.rn.f32 	%f41, %f26, 0f32A55E34, %f40;
	mul.f32 	%f42, %f36, 0f40400000;
	fma.rn.f32 	%f43, %f42, %f32, %f41;
	fma.rn.f32 	%f44, %f36, %f26, %f43;
	add.rn.f32 	%f45, %f37, %f44;
	neg.f32 	%f46, %f37;
	add.rn.f32 	%f47, %f45, %f46;
	neg.f32 	%f48, %f47;
	add.rn.f32 	%f49, %f44, %f48;
	mul.rn.f32 	%f50, %f45, %f10;
	neg.f32 	%f51, %f50;
	fma.rn.f32 	%f52, %f45, %f10, %f51;
	fma.rn.f32 	%f53, %f49, %f10, %f52;
	cvt.rni.f32.f32 	%f54, %f50;
	sub.f32 	%f55, %f50, %f54;
	add.f32 	%f56, %f55, %f53;
	fma.rn.f32 	%f57, %f56, 0f391FCB8E, 0f3AAF85ED;
	fma.rn.f32 	%f58, %f57, %f56, 0f3C1D9856;
	fma.rn.f32 	%f59, %f58, %f56, 0f3D6357BB;
	fma.rn.f32 	%f60, %f59, %f56, 0f3E75FDEC;
	fma.rn.f32 	%f61, %f60, %f56, 0f3F317218;
	fma.rn.f32 	%f62, %f61, %f56, 0f3F800000;
	cvt.rzi.s32.f32 	%r18, %f54;
	setp.gt.f32 	%p5, %f54, 0f00000000;
	selp.b32 	%r19, 0, -2097152000, %p5;
	add.s32 	%r20, %r19, 2130706432;
	mov.b32 	%f63, %r20;
	mul.f32 	%f64, %f62, %f63;
	shl.b32 	%r21, %r18, 23;
	sub.s32 	%r22, %r21, %r19;
	mov.b32 	%f65, %r22;
	mul.f32 	%f66, %f64, %f65;
	abs.f32 	%f67, %f50;
	setp.gt.f32 	%p6, %f67, 0f43180000;
	setp.lt.f32 	%p7, %f50, 0f00000000;
	selp.f32 	%f68, 0f00000000, 0f7F800000, %p7;
	selp.f32 	%f4, %f68, %f66, %p6;
	setp.eq.f32 	%p8, %f1, 0f3F800000;
	setp.eq.f32 	%p9, %f10, 0f00000000;
	or.pred  	%p10, %p9, %p8;
	@%p10 bra 	$L__BB8_9;
	setp.num.f32 	%p11, %f3, %f3;
	abs.f32 	%f69, %f10;
	setp.num.f32 	%p12, %f69, %f69;
	and.pred  	%p13, %p11, %p12;
	@%p13 bra 	$L__BB8_4;
	add.rn.f32 	%f76, %f1, %f10;
	bra.uni 	$L__BB8_9;
$L__BB8_4:
	setp.neu.f32 	%p14, %f1, 0f00000000;
	setp.neu.f32 	%p15, %f3, 0f7F800000;
	and.pred  	%p16, %p14, %p15;
	@%p16 bra 	$L__BB8_6;
	setp.neu.f32 	%p23, %f2, 0f3F800000;
	add.f32 	%f74, %f1, %f1;
	mov.b32 	%r23, %f74;
	setp.lt.f32 	%p24, %f10, 0f00000000;
	xor.b32  	%r24, %r23, 2139095040;
	selp.b32 	%r25, %r24, %r23, %p24;
	and.b32  	%r26, %r25, 2147483647;
	selp.b32 	%r27, %r26, %r25, %p23;
	mov.b32 	%f76, %r27;
	bra.uni 	$L__BB8_9;
$L__BB8_6:
	setp.eq.f32 	%p17, %f1, 0fBF800000;
	setp.eq.f32 	%p18, %f69, 0f7F800000;
	and.pred  	%p19, %p17, %p18;
	@%p19 bra 	$L__BB8_9;
	setp.geu.f32 	%p20, %f1, 0f00000000;
	mov.f32 	%f76, %f4;
	@%p20 bra 	$L__BB8_9;
	setp.neu.f32 	%p21, %f2, 0f3F800000;
	neg.f32 	%f71, %f4;
	selp.f32 	%f72, %f4, %f71, %p21;
	cvt.rmi.f32.f32 	%f73, %f10;
	setp.neu.f32 	%p22, %f10, %f73;
	selp.f32 	%f76, 0f7FFFFFFF, %f72, %p22;
$L__BB8_9:
	cvta.to.global.u64 	%rd6, %rd2;
	add.s64 	%rd8, %rd6, %rd4;
	st.global.f32 	[%rd8], %f76;
$L__BB8_10:
	ret;

}
	// .globl	_Z7MatSqrtPfS_ii
.visible .entry _Z7MatSqrtPfS_ii(
	.param .u64 .ptr .align 1 _Z7MatSqrtPfS_ii_param_0,
	.param .u64 .ptr .align 1 _Z7MatSqrtPfS_ii_param_1,
	.param .u32 _Z7MatSqrtPfS_ii_param_2,
	.param .u32 _Z7MatSqrtPfS_ii_param_3
)
{
	.reg .pred 	%p<4>;
	.reg .b32 	%r<14>;
	.reg .b32 	%f<3>;
	.reg .b64 	%rd<8>;

	ld.param.u64 	%rd1, [_Z7MatSqrtPfS_ii_param_0];
	ld.param.u64 	%rd2, [_Z7MatSqrtPfS_ii_param_1];
	ld.param.u32 	%r4, [_Z7MatSqrtPfS_ii_param_2];
	ld.param.u32 	%r5, [_Z7MatSqrtPfS_ii_param_3];
	mov.u32 	%r6, %ctaid.y;
	mov.u32 	%r7, %ntid.y;
	mov.u32 	%r8, %tid.y;
	mad.lo.s32 	%r9, %r6, %r7, %r8;
	mov.u32 	%r10, %ctaid.x;
	mov.u32 	%r11, %ntid.x;
	mov.u32 	%r12, %tid.x;
	mad.lo.s32 	%r2, %r10, %r11, %r12;
	setp.ge.s32 	%p1, %r2, %r4;
	setp.ge.s32 	%p2, %r9, %r5;
	or.pred  	%p3, %p1, %p2;
	@%p3 bra 	$L__BB9_2;
	cvta.to.global.u64 	%rd3, %rd1;
	cvta.to.global.u64 	%rd4, %rd2;
	mad.lo.s32 	%r13, %r5, %r2, %r9;
	mul.wide.s32 	%rd5, %r13, 4;
	add.s64 	%rd6, %rd3, %rd5;
	ld.global.f32 	%f1, [%rd6];
	sqrt.rn.f32 	%f2, %f1;
	add.s64 	%rd7, %rd4, %rd5;
	st.global.f32 	[%rd7], %f2;
$L__BB9_2:
	ret;

}
	// .globl	_Z6MatExpPfS_ii
.visible .entry _Z6MatExpPfS_ii(
	.param .u64 .ptr .align 1 _Z6MatExpPfS_ii_param_0,
	.param .u64 .ptr .align 1 _Z6MatExpPfS_ii_param_1,
	.param .u32 _Z6MatExpPfS_ii_param_2,
	.param .u32 _Z6MatExpPfS_ii_param_3
)
{
	.reg .pred 	%p<4>;
	.reg .b32 	%r<16>;
	.reg .b32 	%f<14>;
	.reg .b64 	%rd<8>;

	ld.param.u64 	%rd1, [_Z6MatExpPfS_ii_param_0];
	ld.param.u64 	%rd2, [_Z6MatExpPfS_ii_param_1];
	ld.param.u32 	%r4, [_Z6MatExpPfS_ii_param_2];
	ld.param.u32 	%r5, [_Z6MatExpPfS_ii_param_3];
	mov.u32 	%r6, %ctaid.y;
	mov.u32 	%r7, %ntid.y;
	mov.u32 	%r8, %tid.y;
	mad.lo.s32 	%r9, %r6, %r7, %r8;
	mov.u32 	%r10, %ctaid.x;
	mov.u32 	%r11, %ntid.x;
	mov.u32 	%r12, %tid.x;
	mad.lo.s32 	%r2, %r10, %r11, %r12;
	setp.ge.s32 	%p1, %r2, %r4;
	setp.ge.s32 	%p2, %r9, %r5;
	or.pred  	%p3, %p1, %p2;
	@%p3 bra 	$L__BB10_2;
	cvta.to.global.u64 	%rd3, %rd1;
	cvta.to.global.u64 	%rd4, %rd2;
	mad.lo.s32 	%r13, %r5, %r2, %r9;
	mul.wide.s32 	%rd5, %r13, 4;
	add.s64 	%rd6, %rd3, %rd5;
	ld.global.f32 	%f1, [%rd6];
	fma.rn.f32 	%f2, %f1, 0f3BBB989D, 0f3F000000;
	cvt.sat.f32.f32 	%f3, %f2;
	mov.f32 	%f4, 0f4B400001;
	mov.f32 	%f5, 0f437C0000;
	fma.rm.f32 	%f6, %f3, %f5, %f4;
	add.f32 	%f7, %f6, 0fCB40007F;
	neg.f32 	%f8, %f7;
	fma.rn.f32 	%f9, %f1, 0f3FB8AA3B, %f8;
	fma.rn.f32 	%f10, %f1, 0f32A57060, %f9;
	mov.b32 	%r14, %f6;
	shl.b32 	%r15, %r14, 23;
	mov.b32 	%f11, %r15;
	ex2.approx.ftz.f32 	%f12, %f10;
	mul.f32 	%f13, %f12, %f11;
	add.s64 	%rd7, %rd4, %rd5;
	st.global.f32 	[%rd7], %f13;
$L__BB10_2:
	ret;

}
	// .globl	_Z6MatAbsPfS_ii
.visible .entry _Z6MatAbsPfS_ii(
	.param .u64 .ptr .align 1 _Z6MatAbsPfS_ii_param_0,
	.param .u64 .ptr .align 1 _Z6MatAbsPfS_ii_param_1,
	.param .u32 _Z6MatAbsPfS_ii_param_2,
	.param .u32 _Z6MatAbsPfS_ii_param_3
)
{
	.reg .pred 	%p<4>;
	.reg .b32 	%r<14>;
	.reg .b32 	%f<3>;
	.reg .b64 	%rd<8>;

	ld.param.u64 	%rd1, [_Z6MatAbsPfS_ii_param_0];
	ld.param.u64 	%rd2, [_Z6MatAbsPfS_ii_param_1];
	ld.param.u32 	%r4, [_Z6MatAbsPfS_ii_param_2];
	ld.param.u32 	%r5, [_Z6MatAbsPfS_ii_param_3];
	mov.u32 	%r6, %ctaid.y;
	mov.u32 	%r7, %ntid.y;
	mov.u32 	%r8, %tid.y;
	mad.lo.s32 	%r9, %r6, %r7, %r8;
	mov.u32 	%r10, %ctaid.x;
	mov.u32 	%r11, %ntid.x;
	mov.u32 	%r12, %tid.x;
	mad.lo.s32 	%r2, %r10, %r11, %r12;
	setp.ge.s32 	%p1, %r2, %r4;
	setp.ge.s32 	%p2, %r9, %r5;
	or.pred  	%p3, %p1, %p2;
	@%p3 bra 	$L__BB11_2;
	cvta.to.global.u64 	%rd3, %rd1;
	cvta.to.global.u64 	%rd4, %rd2;
	mad.lo.s32 	%r13, %r5, %r2, %r9;
	mul.wide.s32 	%rd5, %r13, 4;
	add.s64 	%rd6, %rd3, %rd5;
	ld.global.f32 	%f1, [%rd6];
	abs.f32 	%f2, %f1;
	add.s64 	%rd7, %rd4, %rd5;
	st.global.f32 	[%rd7], %f2;
$L__BB11_2:
	ret;

}
	// .globl	_Z9MatArctanPfS_ii
.visible .entry _Z9MatArctanPfS_ii(
	.param .u64 .ptr .align 1 _Z9MatArctanPfS_ii_param_0,
	.param .u64 .ptr .align 1 _Z9MatArctanPfS_ii_param_1,
	.param .u32 _Z9MatArctanPfS_ii_param_2,
	.param .u32 _Z9MatArctanPfS_ii_param_3
)
{
	.reg .pred 	%p<6>;
	.reg .b32 	%r<14>;
	.reg .b32 	%f<20>;
	.reg .b64 	%rd<8>;

	ld.param.u64 	%rd1, [_Z9MatArctanPfS_ii_param_0];
	ld.param.u64 	%rd2, [_Z9MatArctanPfS_ii_param_1];
	ld.param.u32 	%r4, [_Z9MatArctanPfS_ii_param_2];
	ld.param.u32 	%r5, [_Z9MatArctanPfS_ii_param_3];
	mov.u32 	%r6, %ctaid.y;
	mov.u32 	%r7, %ntid.y;
	mov.u32 	%r8, %tid.y;
	mad.lo.s32 	%r9, %r6, %r7, %r8;
	mov.u32 	%r10, %ctaid.x;
	mov.u32 	%r11, %ntid.x;
	mov.u32 	%r12, %tid.x;
	mad.lo.s32 	%r2, %r10, %r11, %r12;
	setp.ge.s32 	%p1, %r2, %r4;
	setp.ge.s32 	%p2, %r9, %r5;
	or.pred  	%p3, %p1, %p2;
	@%p3 bra 	$L__BB12_2;
	cvta.to.global.u64 	%rd3, %rd1;
	cvta.to.global.u64 	%rd4, %rd2;
	mad.lo.s32 	%r13, %r5, %r2, %r9;
	mul.wide.s32 	%rd5, %r13, 4;
	add.s64 	%rd6, %rd3, %rd5;
	ld.global.f32 	%f1, [%rd6];
	abs.f32 	%f2, %f1;
	setp.gt.f32 	%p4, %f2, 0f3F800000;
	rcp.approx.ftz.f32 	%f3, %f2;
	selp.f32 	%f4, %f3, %f2, %p4;
	mul.f32 	%f5, %f4, %f4;
	fma.rn.f32 	%f6, %f5, 0f3B2090AA, 0fBC6BE14F;
	fma.rn.f32 	%f7, %f6, %f5, 0f3D23397E;
	fma.rn.f32 	%f8, %f7, %f5, 0fBD948A7A;
	fma.rn.f32 	%f9, %f8, %f5, 0f3DD76B21;
	fma.rn.f32 	%f10, %f9, %f5, 0fBE111E88;
	fma.rn.f32 	%f11, %f10, %f5, 0f3E4CAF60;
	fma.rn.f32 	%f12, %f11, %f5, 0fBEAAAA27;
	mul.f32 	%f13, %f5, %f12;
	fma.rn.f32 	%f14, %f13, %f4, %f4;
	neg.f32 	%f15, %f14;
	fma.rn.f32 	%f16, 0f3F6EE581, 0f3FD774EB, %f15;
	selp.f32 	%f17, %f16, %f14, %p4;
	setp.num.f32 	%p5, %f2, %f2;
	copysign.f32 	%f18, %f1, %f17;
	selp.f32 	%f19, %f18, %f17, %p5;
	add.s64 	%rd7, %rd4, %rd5;
	st.global.f32 	[%rd7], %f19;
$L__BB12_2:
	ret;

}
	// .globl	_Z6MatLogPfS_ii
.visible .entry _Z6MatLogPfS_ii(
	.param .u64 .ptr .align 1 _Z6MatLogPfS_ii_param_0,
	.param .u64 .ptr .align 1 _Z6MatLogPfS_ii_param_1,
	.param .u32 _Z6MatLogPfS_ii_param_2,
	.param .u32 _Z6MatLogPfS_ii_param_3
)
{
	.reg .pred 	%p<7>;
	.reg .b32 	%r<18>;
	.reg .b32 	%f<23>;
	.reg .b64 	%rd<8>;

	ld.param.u64 	%rd1, [_Z6MatLogPfS_ii_param_0];
	ld.param.u64 	%rd2, [_Z6MatLogPfS_ii_param_1];
	ld.param.u32 	%r4, [_Z6MatLogPfS_ii_param_2];
	ld.param.u32 	%r5, [_Z6MatLogPfS_ii_param_3];
	mov.u32 	%r6, %ctaid.y;
	mov.u32 	%r7, %ntid.y;
	mov.u32 	%r8, %tid.y;
	mad.lo.s32 	%r9, %r6, %r7, %r8;
	mov.u32 	%r10, %ctaid.x;
	mov.u32 	%r11, %ntid.x;
	mov.u32 	%r12, %tid.x;
	mad.lo.s32 	%r2, %r10, %r11, %r12;
	setp.ge.s32 	%p1, %r2, %r4;
	setp.ge.s32 	%p2, %r9, %r5;
	or.pred  	%p3, %p1, %p2;
	@%p3 bra 	$L__BB13_2;
	cvta.to.global.u64 	%rd3, %rd1;
	cvta.to.global.u64 	%rd4, %rd2;
	mad.lo.s32 	%r13, %r5, %r2, %r9;
	mul.wide.s32 	%rd5, %r13, 4;
	add.s64 	%rd6, %rd3, %rd5;
	ld.global.f32 	%f1, [%rd6];
	setp.lt.f32 	%p4, %f1, 0f00800000;
	mul.f32 	%f2, %f1, 0f4B000000;
	selp.f32 	%f3, %f2, %f1, %p4;
	selp.f32 	%f4, 0fC1B80000, 0f00000000, %p4;
	mov.b32 	%r14, %f3;
	add.s32 	%r15, %r14, -1059760811;
	and.b32  	%r16, %r15, -8388608;
	sub.s32 	%r17, %r14, %r16;
	mov.b32 	%f5, %r17;
	cvt.rn.f32.s32 	%f6, %r16;
	fma.rn.f32 	%f7, %f6, 0f34000000, %f4;
	add.f32 	%f8, %f5, 0fBF800000;
	fma.rn.f32 	%f9, %f8, 0fBE055027, 0f3E1039F6;
	fma.rn.f32 	%f10, %f9, %f8, 0fBDF8CDCC;
	fma.rn.f32 	%f11, %f10, %f8, 0f3E0F2955;
	fma.rn.f32 	%f12, %f11, %f8, 0fBE2AD8B9;
	fma.rn.f32 	%f13, %f12, %f8, 0f3E4CED0B;
	fma.rn.f32 	%f14, %f13, %f8, 0fBE7FFF22;
	fma.rn.f32 	%f15, %f14, %f8, 0f3EAAAA78;
	fma.rn.f32 	%f16, %f15, %f8, 0fBF000000;
	mul.f32 	%f17, %f8, %f16;
	fma.rn.f32 	%f18, %f17, %f8, %f8;
	fma.rn.f32 	%f19, %f7, 0f3F317218, %f18;
	setp.gt.u32 	%p5, %r14, 2139095039;
	fma.rn.f32 	%f20, %f3, 0f7F800000, 0f7F800000;
	selp.f32 	%f21, %f20, %f19, %p5;
	setp.eq.f32 	%p6, %f3, 0f00000000;
	selp.f32 	%f22, 0fFF800000, %f21, %p6;
	add.s64 	%rd7, %rd4, %rd5;
	st.global.f32 	[%rd7], %f22;
$L__BB13_2:
	ret;

}
	// .globl	_Z10MatisEqualPfS_S_ii
.visible .entry _Z10MatisEqualPfS_S_ii(
	.param .u64 .ptr .align 1 _Z10MatisEqualPfS_S_ii_param_0,
	.param .u64 .ptr .align 1 _Z10MatisEqualPfS_S_ii_param_1,
	.param .u64 .ptr .align 1 _Z10MatisEqualPfS_S_ii_param_2,
	.param .u32 _Z10MatisEqualPfS_S_ii_param_3,
	.param .u32 _Z10MatisEqualPfS_S_ii_param_4
)
{
	.reg .pred 	%p<5>;
	.reg .b32 	%r<16>;
	.reg .b32 	%f<3>;
	.reg .b64 	%rd<14>;

	ld.param.u64 	%rd2, [_Z10MatisEqualPfS_S_ii_param_0];
	ld.param.u64 	%rd3, [_Z10MatisEqualPfS_S_ii_param_1];
	ld.param.u64 	%rd4, [_Z10MatisEqualPfS_S_ii_param_2];
	ld.param.u32 	%r5, [_Z10MatisEqualPfS_S_ii_param_3];
	ld.param.u32 	%r6, [_Z10MatisEqualPfS_S_ii_param_4];
	cvta.to.global.u64 	%rd1, %rd4;
	mov.u32 	%r7, %ctaid.y;
	mov.u32 	%r8, %ntid.y;
	mov.u32 	%r9, %tid.y;
	mad.lo.s32 	%r10, %r7, %r8, %r9;
	mov.u32 	%r11, %ctaid.x;
	mov.u32 	%r12, %ntid.x;
	mov.u32 	%r13, %tid.x;
	mad.lo.s32 	%r2, %r11, %r12, %r13;
	setp.ge.s32 	%p1, %r2, %r5;
	setp.ge.s32 	%p2, %r10, %r6;
	or.pred  	%p3, %p1, %p2;
	@%p3 bra 	$L__BB14_4;
	cvta.to.global.u64 	%rd5, %rd3;
	cvta.to.global.u64 	%rd6, %rd2;
	mad.lo.s32 	%r3, %r6, %r2, %r10;
	mul.wide.s32 	%rd7, %r3, 4;
	add.s64 	%rd8, %rd5, %rd7;
	ld.global.f32 	%f1, [%rd8];
	add.s64 	%rd9, %rd6, %rd7;
	ld.global.f32 	%f2, [%rd9];
	setp.neu.f32 	%p4, %f1, %f2;
	@%p4 bra 	$L__BB14_3;
	add.s64 	%rd13, %rd1, %rd7;
	mov.b32 	%r15, 1065353216;
	st.global.u32 	[%rd13], %r15;
	bra.uni 	$L__BB14_4;
$L__BB14_3:
	add.s64 	%rd11, %rd1, %rd7;
	mov.b32 	%r14, 0;
	st.global.u32 	[%rd11], %r14;
$L__BB14_4:
	ret;

}
	// .globl	_Z11MatConvolvePfS_S_iiii
.visible .entry _Z11MatConvolvePfS_S_iiii(
	.param .u64 .ptr .align 1 _Z11MatConvolvePfS_S_iiii_param_0,
	.param .u64 .ptr .align 1 _Z11MatConvolvePfS_S_iiii_param_1,
	.param .u64 .ptr .align 1 _Z11MatConvolvePfS_S_iiii_param_2,
	.param .u32 _Z11MatConvolvePfS_S_iiii_param_3,
	.param .u32 _Z11MatConvolvePfS_S_iiii_param_4,
	.param .u32 _Z11MatConvolvePfS_S_iiii_param_5,
	.param .u32 _Z11MatConvolvePfS_S_iiii_param_6
)
{
	.reg .pred 	%p<104>;
	.reg .b32 	%r<144>;
	.reg .b32 	%f<117>;
	.reg .b64 	%rd<35>;

	ld.param.u64 	%rd5, [_Z11MatConvolvePfS_S_iiii_param_0];
	ld.param.u64 	%rd6, [_Z11MatConvolvePfS_S_iiii_param_1];
	ld.param.u64 	%rd4, [_Z11MatConvolvePfS_S_iiii_param_2];
	ld.param.u32 	%r48, [_Z11MatConvolvePfS_S_iiii_param_3];
	ld.param.u32 	%r51, [_Z11MatConvolvePfS_S_iiii_param_4];
	ld.param.u32 	%r52, [_Z11MatConvolvePfS_S_iiii_param_5];
	ld.param.u32 	%r50, [_Z11MatConvolvePfS_S_iiii_param_6];
	cvta.to.global.u64 	%rd1, %rd5;
	cvta.to.global.u64 	%rd2, %rd6;
	mul.lo.s32 	%r1, %r50, %r52;
	mov.u32 	%r53, %ctaid.y;
	mov.u32 	%r54, %ntid.y;
	mov.u32 	%r55, %tid.y;
	mad.lo.s32 	%r56, %r53, %r54, %r55;
	mov.u32 	%r57, %ctaid.x;
	mov.u32 	%r58, %ntid.x;
	mov.u32 	%r59, %tid.x;
	mad.lo.s32 	%r3, %r57, %r58, %r59;
	setp.ge.s32 	%p2, %r3, %r48;
	setp.ge.s32 	%p3, %r56, %r51;
	or.pred  	%p4, %p2, %p3;
	@%p4 bra 	$L__BB15_58;
	shl.b32 	%r60, %r1, 2;
	mov.u32 	%r61, sharedFloatArray;
	add.s32 	%r4, %r61, %r60;
	shr.u32 	%r62, %r50, 31;
	add.s32 	%r63, %r50, %r62;
	shr.s32 	%r5, %r63, 1;
	setp.lt.s32 	%p5, %r50, 1;
	@%p5 bra 	$L__BB15_15;
	and.b32  	%r6, %r50, 7;
	add.s32 	%r7, %r6, -1;
	and.b32  	%r8, %r50, 3;
	and.b32  	%r9, %r50, 2147483640;
	and.b32  	%r10, %r50, 1;
	mov.b32 	%r134, 0;
$L__BB15_3:
	setp.lt.u32 	%p6, %r50, 8;
	mul.lo.s32 	%r12, %r134, %r50;
	sub.s32 	%r66, %r3, %r5;
	add.s32 	%r67, %r66, %r134;
	sub.s32 	%r68, %r56, %r5;
	mad.lo.s32 	%r13, %r67, %r51, %r68;
	mov.b32 	%r137, 0;
	@%p6 bra 	$L__BB15_6;
	mov.b32 	%r135, 0;
$L__BB15_5:
	.pragma "nounroll";
	add.s32 	%r70, %r135, %r12;
	mul.wide.u32 	%rd7, %r70, 4;
	add.s64 	%rd8, %rd2, %rd7;
	ld.global.f32 	%f36, [%rd8];
	shl.b32 	%r71, %r70, 2;
	add.s32 	%r72, %r4, %r71;
	st.shared.f32 	[%r72], %f36;
	add.s32 	%r73, %r13, %r135;
	mul.wide.s32 	%rd9, %r73, 4;
	add.s64 	%rd10, %rd1, %rd9;
	ld.global.f32 	%f37, [%rd10];
	shl.b32 	%r74, %r73, 2;
	add.s32 	%r75, %r4, %r74;
	st.shared.f32 	[%r75], %f37;
	ld.global.f32 	%f38, [%rd8+4];
	st.shared.f32 	[%r72+4], %f38;
	ld.global.f32 	%f39, [%rd10+4];
	st.shared.f32 	[%r75+4], %f39;
	ld.global.f32 	%f40, [%rd8+8];
	st.shared.f32 	[%r72+8], %f40;
	ld.global.f32 	%f41, [%rd10+8];
	st.shared.f32 	[%r75+8], %f41;
	ld.global.f32 	%f42, [%rd8+12];
	st.shared.f32 	[%r72+12], %f42;
	ld.global.f32 	%f43, [%rd10+12];
	st.shared.f32 	[%r75+12], %f43;
	ld.global.f32 	%f44, [%rd8+16];
	st.shared.f32 	[%r72+16], %f44;
	ld.global.f32 	%f45, [%rd10+16];
	st.shared.f32 	[%r75+16], %f45;
	ld.global.f32 	%f46, [%rd8+20];
	st.shared.f32 	[%r72+20], %f46;
	ld.global.f32 	%f47, [%rd10+20];
	st.shared.f32 	[%r75+20], %f47;
	ld.global.f32 	%f48, [%rd8+24];
	st.shared.f32 	[%r72+24], %f48;
	ld.global.f32 	%f49, [%rd10+24];
	st.shared.f32 	[%r75+24], %f49;
	ld.global.f32 	%f50, [%rd8+28];
	st.shared.f32 	[%r72+28], %f50;
	ld.global.f32 	%f51, [%rd10+28];
	st.shared.f32 	[%r75+28], %f51;
	add.s32 	%r135, %r135, 8;
	setp.ne.s32 	%p7, %r135, %r9;
	mov.u32 	%r137, %r9;
	@%p7 bra 	$L__BB15_5;
$L__BB15_6:
	setp.eq.s32 	%p8, %r6, 0;
	@%p8 bra 	$L__BB15_14;
	setp.lt.u32 	%p9, %r7, 3;
	@%p9 bra 	$L__BB15_9;
	add.s32 	%r76, %r137, %r12;
	mul.wide.u32 	%rd11, %r76, 4;
	add.s64 	%rd12, %rd2, %rd11;
	ld.global.f32 	%f52, [%rd12];
	shl.b32 	%r77, %r76, 2;
	add.s32 	%r78, %r4, %r77;
	st.shared.f32 	[%r78], %f52;
	add.s32 	%r79, %r13, %r137;
	mul.wide.s32 	%rd13, %r79, 4;
	add.s64 	%rd14, %rd1, %rd13;
	ld.global.f32 	%f53, [%rd14];
	shl.b32 	%r80, %r79, 2;
	add.s32 	%r81, %r4, %r80;
	st.shared.f32 	[%r81], %f53;
	cvt.u64.u32 	%rd15, %r12;
	cvt.u64.u32 	%rd16, %r137;
	add.s64 	%rd17, %rd16, %rd15;
	shl.b64 	%rd18, %rd17, 2;
	add.s64 	%rd19, %rd2, %rd18;
	ld.global.f32 	%f54, [%rd19+4];
	st.shared.f32 	[%r78+4], %f54;
	ld.global.f32 	%f55, [%rd14+4];
	st.shared.f32 	[%r81+4], %f55;
	ld.global.f32 	%f56, [%rd19+8];
	st.shared.f32 	[%r78+8], %f56;
	ld.global.f32 	%f57, [%rd14+8];
	st.shared.f32 	[%r81+8], %f57;
	ld.global.f32 	%f58, [%rd19+12];
	st.shared.f32 	[%r78+12], %f58;
	ld.global.f32 	%f59, [%rd14+12];
	st.shared.f32 	[%r81+12], %f59;
	add.s32 	%r137, %r137, 4;
$L__BB15_9:
	setp.eq.s32 	%p10, %r8, 0;
	@%p10 bra 	$L__BB15_14;
	setp.eq.s32 	%p11, %r8, 1;
	@%p11 bra 	$L__BB15_12;
	add.s32 	%r82, %r137, %r12;
	mul.wide.u32 	%rd20, %r82, 4;
	add.s64 	%rd21, %rd2, %rd20;
	ld.global.f32 	%f60, [%rd21];
	shl.b32 	%r83, %r82, 2;
	add.s32 	%r84, %r4, %r83;
	st.shared.f32 	[%r84], %f60;
	add.s32 	%r85, %r13, %r137;
	mul.wide.s32 	%rd22, %r85, 4;
	add.s64 	%rd23, %rd1, %rd22;
	ld.global.f32 	%f61, [%rd23];
	shl.b32 	%r86, %r85, 2;
	add.s32 	%r87, %r4, %r86;
	st.shared.f32 	[%r87], %f61;
	cvt.u64.u32 	%rd24, %r12;
	cvt.u64.u32 	%rd25, %r137;
	add.s64 	%rd26, %rd25, %rd24;
	shl.b64 	%rd27, %rd26, 2;
	add.s64 	%rd28, %rd2, %rd27;
	ld.global.f32 	%f62, [%rd28+4];
	st.shared.f32 	[%r84+4], %f62;
	ld.global.f32 	%f63, [%rd23+4];
	st.shared.f32 	[%r87+4], %f63;
	add.s32 	%r137, %r137, 2;
$L__BB15_12:
	setp.eq.s32 	%p12, %r10, 0;
	@%p12 bra 	$L__BB15_14;
	add.s32 	%r88, %r137, %r12;
	mul.wide.u32 	%rd29, %r88, 4;
	add.s64 	%rd30, %rd2, %rd29;
	ld.global.f32 	%f64, [%rd30];
	shl.b32 	%r89, %r88, 2;
	add.s32 	%r90, %r4, %r89;
	st.shared.f32 	[%r90], %f64;
	add.s32 	%r91, %r13, %r137;
	mul.wide.s32 	%rd31, %r91, 4;
	add.s64 	%rd32, %rd1, %rd31;
	ld.global.f32 	%f65, [%rd32];
	shl.b32 	%r92, %r91, 2;
	add.s32 	%r93, %r4, %r92;
	st.shared.f32 	[%r93], %f65;
$L__BB15_14:
	add.s32 	%r134, %r134, 1;
	setp.ne.s32 	%p13, %r134, %r50;
	@%p13 bra 	$L__BB15_3;
$L__BB15_15:
	setp.lt.s32 	%p14, %r50, 1;
	bar.sync 	0;
	mad.lo.s32 	%r94, %r51, %r3, %r56;
	cvta.to.global.u64 	%rd33, %rd4;
	mul.wide.s32 	%rd34, %r94, 4;
	add.s64 	%rd3, %rd33, %rd34;
	mov.b32 	%r95, 0;
	st.global.u32 	[%rd3], %r95;
	@%p14 bra 	$L__BB15_58;
	and.b32  	%r22, %r50, 7;
	add.s32 	%r23, %r22, -1;
	and.b32  	%r24, %r50, 3;
	and.b32  	%r25, %r50, 2147483640;
	and.b32  	%r26, %r50, 1;
	mov.b32 	%r139, 0;
	mov.f32 	%f99, 0f00000000;
$L__BB15_17:
	setp.lt.u32 	%p15, %r50, 8;
	sub.s32 	%r98, %r139, %r5;
	add.s32 	%r99, %r98, %r3;
	setp.gt.s32 	%p16, %r99, -1;
	setp.lt.s32 	%p17, %r99, %r48;
	and.pred  	%p1, %p16, %p17;
	mul.lo.s32 	%r28, %r99, %r51;
	mul.lo.s32 	%r29, %r139, %r50;
	mov.b32 	%r142, 0;
	@%p15 bra 	$L__BB15_36;
	mov.b32 	%r140, 0;
$L__BB15_19:
	.pragma "nounroll";
	sub.s32 	%r101, %r140, %r5;
	add.s32 	%r31, %r101, %r56;
	setp.gt.s32 	%p18, %r31, -1;
	setp.lt.s32 	%p19, %r31, %r51;
	and.pred  	%p20, %p18, %p19;
	and.pred  	%p22, %p1, %p20;
	add.s32 	%r102, %r31, %r28;
	shl.b32 	%r103, %r102, 2;
	add.s32 	%r32, %r4, %r103;
	add.s32 	%r104, %r140, %r29;
	shl.b32 	%r105, %r104, 2;
	add.s32 	%r33, %r4, %r105;
	not.pred 	%p23, %p22;
	@%p23 bra 	$L__BB15_21;
	ld.shared.f32 	%f67, [%r32];
	ld.shared.f32 	%f68, [%r33];
	fma.rn.f32 	%f99, %f67, %f68, %f99;
	st.global.f32 	[%rd3], %f99;
$L__BB15_21:
	add.s32 	%r106, %r31, 1;
	setp.gt.s32 	%p24, %r106, -1;
	setp.lt.s32 	%p25, %r106, %r51;
	and.pred  	%p26, %p24, %p25;
	and.pred  	%p27, %p1, %p26;
	not.pred 	%p28, %p27;
	@%p28 bra 	$L__BB15_23;
	ld.shared.f32 	%f69, [%r32+4];
	ld.shared.f32 	%f70, [%r33+4];
	fma.rn.f32 	%f99, %f69, %f70, %f99;
	st.global.f32 	[%rd3], %f99;
$L__BB15_23:
	add.s32 	%r107, %r31, 2;
	setp.gt.s32 	%p29, %r107, -1;
	setp.lt.s32 	%p30, %r107, %r51;
	and.pred  	%p31, %p29, %p30;
	and.pred  	%p32, %p1, %p31;
	not.pred 	%p33, %p32;
	@%p33 bra 	$L__BB15_25;
	ld.shared.f32 	%f71, [%r32+8];
	ld.shared.f32 	%f72, [%r33+8];
	fma.rn.f32 	%f99, %f71, %f72, %f99;
	st.global.f32 	[%rd3], %f99;
$L__BB15_25:
	add.s32 	%r108, %r31, 3;
	setp.gt.s32 	%p34, %r108, -1;
	setp.lt.s32 	%p35, %r108, %r51;
	and.pred  	%p36, %p34, %p35;
	and.pred  	%p37, %p1, %p36;
	not.pred 	%p38, %p37;
	@%p38 bra 	$L__BB15_27;
	ld.shared.f32 	%f73, [%r32+12];
	ld.shared.f32 	%f74, [%r33+12];
	fma.rn.f32 	%f99, %f73, %f74, %f99;
	st.global.f32 	[%rd3], %f99;
$L__BB15_27:
	add.s32 	%r109, %r31, 4;
	setp.gt.s32 	%p39, %r109, -1;
	setp.lt.s32 	%p40, %r109, %r51;
	and.pred  	%p41, %p39, %p40;
	and.pred  	%p42, %p1, %p41;
	not.pred 	%p43, %p42;
	@%p43 bra 	$L__BB15_29;
	ld.shared.f32 	%f75, [%r32+16];
	ld.shared.f32 	%f76, [%r33+16];
	fma.rn.f32 	%f99, %f75, %f76, %f99;
	st.global.f32 	[%rd3], %f99;
$L__BB15_29:
	add.s32 	%r110, %r31, 5;
	setp.gt.s32 	%p44, %r110, -1;
	setp.lt.s32 	%p45, %r110, %r51;
	and.pred  	%p46, %p44, %p45;
	and.pred  	%p47, %p1, %p46;
	not.pred 	%p48, %p47;
	@%p48 bra 	$L__BB15_31;
	ld.shared.f32 	%f77, [%r32+20];
	ld.shared.f32 	%f78, [%r33+20];
	fma.rn.f32 	%f99, %f77, %f78, %f99;
	st.global.f32 	[%rd3], %f99;
$L__BB15_31:
	add.s32 	%r111, %r31, 6;
	setp.gt.s32 	%p49, %r111, -1;
	setp.lt.s32 	%p50, %r111, %r51;
	and.pred  	%p51, %p49, %p50;
	and.pred  	%p52, %p1, %p51;
	not.pred 	%p53, %p52;
	@%p53 bra 	$L__BB15_33;
	ld.shared.f32 	%f79, [%r32+24];
	ld.shared.f32 	%f80, [%r33+24];
	fma.rn.f32 	%f99, %f79, %f80, %f99;
	st.global.f32 	[%rd3], %f99;
$L__BB15_33:
	add.s32 	%r112, %r31, 7;
	setp.gt.s32 	%p54, %r112, -1;
	setp.lt.s32 	%p55, %r112, %r51;
	and.pred  	%p56, %p54, %p55;
	and.pred  	%p57, %p1, %p56;
	not.pred 	%p58, %p57;
	@%p58 bra 	$L__BB15_35;
	ld.shared.f32 	%f81, [%r32+28];
	ld.shared.f32 	%f82, [%r33+28];
	fma.rn.f32 	%f99, %f81, %f82, %f99;
	st.global.f32 	[%rd3], %f99;
$L__BB15_35:
	add.s32 	%r140, %r140, 8;
	setp.ne.s32 	%p59, %r140, %r25;
	mov.u32 	%r142, %r25;
	@%p59 bra 	$L__BB15_19;
$L__BB15_36:
	setp.eq.s32 	%p60, %r22, 0;
	@%p60 bra 	$L__BB15_57;
	setp.lt.u32 	%p61, %r23, 3;
	@%p61 bra 	$L__BB15_47;
	sub.s32 	%r113, %r142, %r5;
	add.s32 	%r36, %r113, %r56;
	setp.gt.s32 	%p62, %r36, -1;
	setp.lt.s32 	%p63, %r36, %r51;
	and.pred  	%p64, %p62, %p63;
	and.pred  	%p66, %p1, %p64;
	add.s32 	%r114, %r36, %r28;
	shl.b32 	%r115, %r114, 2;
	add.s32 	%r37, %r4, %r115;
	add.s32 	%r116, %r142, %r29;
	shl.b32 	%r117, %r116, 2;
	add.s32 	%r38, %r4, %r117;
	not.pred 	%p67, %p66;
	@%p67 bra 	$L__BB15_40;
	ld.shared.f32 	%f83, [%r37];
	ld.shared.f32 	%f84, [%r38];
	fma.rn.f32 	%f99, %f83, %f84, %f99;
	st.global.f32 	[%rd3], %f99;
$L__BB15_40:
	add.s32 	%r118, %r36, 1;
	setp.gt.s32 	%p68, %r118, -1;
	setp.lt.s32 	%p69, %r118, %r51;
	and.pred  	%p70, %p68, %p69;
	and.pred  	%p71, %p1, %p70;
	not.pred 	%p72, %p71;
	@%p72 bra 	$L__BB15_42;
	ld.shared.f32 	%f85, [%r37+4];
	ld.shared.f32 	%f86, [%r38+4];
	fma.rn.f32 	%f99, %f85, %f86, %f99;
	st.global.f32 	[%rd3], %f99;
$L__BB15_42:
	add.s32 	%r119, %r36, 2;
	setp.gt.s32 	%p73, %r119, -1;
	setp.lt.s32 	%p74, %r119, %r51;
	and.pred  	%p75, %p73, %p74;
	and.pred  	%p76, %p1, %p75;
	not.pred 	%p77, %p76;
	@%p77 bra 	$L__BB15_44;
	ld.shared.f32 	%f87, [%r37+8];
	ld.shared.f32 	%f88, [%r38+8];
	fma.rn.f32 	%f99, %f87, %f88, %f99;
	st.global.f32 	[%rd3], %f99;
$L__BB15_44:
	add.s32 	%r120, %r36, 3;
	setp.gt.s32 	%p78, %r120, -1;
	setp.lt.s32 	%p79, %r120, %r51;
	and.pred  	%p80, %p78, %p79;
	and.pred  	%p81, %p1, %p80;
	not.pred 	%p82, %p81;
	@%p82 bra 	$L__BB15_46;
	ld.shared.f32 	%f89, [%r37+12];
	ld.shared.f32 	%f90, [%r38+12];
	fma.rn.f32 	%f99, %f89, %f90, %f99;
	st.global.f32 	[%rd3], %f99;
$L__BB15_46:
	add.s32 	%r142, %r142, 4;
$L__BB15_47:
	setp.eq.s32 	%p83, %r24, 0;
	@%p83 bra 	$L__BB15_57;
	setp.eq.s32 	%p84, %r24, 1;
	@%p84 bra 	$L__BB15_54;
	sub.s32 	%r121, %r142, %r5;
	add.s32 	%r41, %r121, %r56;
	setp.gt.s32 	%p85, %r41, -1;
	setp.lt.s32 	%p86, %r41, %r51;
	and.pred  	%p87, %p85, %p86;
	and.pred  	%p89, %p1, %p87;
	add.s32 	%r122, %r41, %r28;
	shl.b32 	%r123, %r122, 2;
	add.s32 	%r42, %r4, %r123;
	add.s32 	%r124, %r142, %r29;
	shl.b32 	%r125, %r124, 2;
	add.s32 	%r43, %r4, %r125;
	not.pred 	%p90, %p89;
	@%p90 bra 	$L__BB15_51;
	ld.shared.f32 	%f91, [%r42];
	ld.shared.f32 	%f92, [%r43];
	fma.rn.f32 	%f99, %f91, %f92, %f99;
	st.global.f32 	[%rd3], %f99;
$L__BB15_51:
	add.s32 	%r126, %r41, 1;
	setp.gt.s32 	%p91, %r126, -1;
	setp.lt.s32 	%p92, %r126, %r51;
	and.pred  	%p93, %p91, %p92;
	and.pred  	%p94, %p1, %p93;
	not.pred 	%p95, %p94;
	@%p95 bra 	$L__BB15_53;
	ld.shared.f32 	%f93, [%r42+4];
	ld.shared.f32 	%f94, [%r43+4];
	fma.rn.f32 	%f99, %f93, %f94, %f99;
	st.global.f32 	[%rd3], %f99;
$L__BB15_53:
	add.s32 	%r142, %r142, 2;
$L__BB15_54:
	setp.eq.s32 	%p96, %r26, 0;
	@%p96 bra 	$L__BB15_57;
	sub.s32 	%r127, %r142, %r5;
	add.s32 	%r46, %r127, %r56;
	setp.gt.s32 	%p97, %r46, -1;
	setp.lt.s32 	%p98, %r46, %r51;
	and.pred  	%p99, %p97, %p98;
	and.pred  	%p101, %p1, %p99;
	not.pred 	%p102, %p101;
	@%p102 bra 	$L__BB15_57;
	add.s32 	%r128, %r46, %r28;
	shl.b32 	%r129, %r128, 2;
	add.s32 	%r130, %r4, %r129;
	ld.shared.f32 	%f95, [%r130];
	add.s32 	%r131, %r142, %r29;
	shl.b32 	%r132, %r131, 2;
	add.s32 	%r133, %r4, %r132;
	ld.shared.f32 	%f96, [%r133];
	fma.rn.f32 	%f99, %f95, %f96, %f99;
	st.global.f32 	[%rd3], %f99;
$L__BB15_57:
	add.s32 	%r139, %r139, 1;
	setp.ne.s32 	%p103, %r139, %r50;
	@%p103 bra 	$L__BB15_17;
$L__BB15_58:
	ret;

}
	// .globl	_Z12MatTransposePfS_ii
.visible .entry _Z12MatTransposePfS_ii(
	.param .u64 .ptr .align 1 _Z12MatTransposePfS_ii_param_0,
	.param .u64 .ptr .align 1 _Z12MatTransposePfS_ii_param_1,
	.param .u32 _Z12MatTransposePfS_ii_param_2,
	.param .u32 _Z12MatTransposePfS_ii_param_3
)
{
	.reg .pred 	%p<4>;
	.reg .b32 	%r<15>;
	.reg .b32 	%f<2>;
	.reg .b64 	%rd<9>;

	ld.param.u64 	%rd1, [_Z12MatTransposePfS_ii_param_0];
	ld.param.u64 	%rd2, [_Z12MatTransposePfS_ii_param_1];
	ld.param.u32 	%r3, [_Z12MatTransposePfS_ii_param_2];
	ld.param.u32 	%r5, [_Z12MatTransposePfS_ii_param_3];
	mov.u32 	%r6, %ctaid.y;
	mov.u32 	%r7, %ntid.y;
	mov.u32 	%r8, %tid.y;
	mad.lo.s32 	%r9, %r6, %r7, %r8;
	mov.u32 	%r10, %ctaid.x;
	mov.u32 	%r11, %ntid.x;
	mov.u32 	%r12, %tid.x;
	mad.lo.s32 	%r2, %r10, %r11, %r12;
	setp.ge.s32 	%p1, %r2, %r3;
	setp.ge.s32 	%p2, %r9, %r5;
	or.pred  	%p3, %p1, %p2;
	@%p3 bra 	$L__BB16_2;
	cvta.to.global.u64 	%rd3, %rd1;
	cvta.to.global.u64 	%rd4, %rd2;
	mad.lo.s32 	%r13, %r5, %r2, %r9;
	mul.wide.s32 	%rd5, %r13, 4;
	add.s64 	%rd6, %rd3, %rd5;
	ld.global.f32 	%f1, [%rd6];
	mad.lo.s32 	%r14, %r3, %r9, %r2;
	mul.wide.s32 	%rd7, %r14, 4;
	add.s64 	%rd8, %rd4, %rd7;
	st.global.f32 	[%rd8], %f1;
$L__BB16_2:
	ret;

}
	// .globl	_Z6MatDotPfS_S_iii
.visible .entry _Z6MatDotPfS_S_iii(
	.param .u64 .ptr .align 1 _Z6MatDotPfS_S_iii_param_0,
	.param .u64 .ptr .align 1 _Z6MatDotPfS_S_iii_param_1,
	.param .u64 .ptr .align 1 _Z6MatDotPfS_S_iii_param_2,
	.param .u32 _Z6MatDotPfS_S_iii_param_3,
	.param .u32 _Z6MatDotPfS_S_iii_param_4,
	.param .u32 _Z6MatDotPfS_S_iii_param_5
)
{
	.reg .pred 	%p<13>;
	.reg .b32 	%r<50>;
	.reg .b32 	%f<112>;
	.reg .b64 	%rd<43>;

	ld.param.u64 	%rd11, [_Z6MatDotPfS_S_iii_param_0];
	ld.param.u64 	%rd12, [_Z6MatDotPfS_S_iii_param_1];
	ld.param.u64 	%rd10, [_Z6MatDotPfS_S_iii_param_2];
	ld.param.u32 	%r26, [_Z6MatDotPfS_S_iii_param_3];
	ld.param.u32 	%r25, [_Z6MatDotPfS_S_iii_param_4];
	ld.param.u32 	%r27, [_Z6MatDotPfS_S_iii_param_5];
	cvta.to.global.u64 	%rd1, %rd12;
	cvta.to.global.u64 	%rd2, %rd11;
	mov.u32 	%r29, %ctaid.y;
	mov.u32 	%r30, %ntid.y;
	mov.u32 	%r31, %tid.y;
	mad.lo.s32 	%r32, %r29, %r30, %r31;
	mov.u32 	%r33, %ctaid.x;
	mov.u32 	%r34, %ntid.x;
	mov.u32 	%r35, %tid.x;
	mad.lo.s32 	%r2, %r33, %r34, %r35;
	setp.ge.s32 	%p1, %r2, %r26;
	setp.ge.s32 	%p2, %r32, %r27;
	or.pred  	%p3, %p1, %p2;
	@%p3 bra 	$L__BB17_15;
	setp.lt.s32 	%p4, %r25, 1;
	mov.f32 	%f111, 0f00000000;
	@%p4 bra 	$L__BB17_14;
	mul.lo.s32 	%r3, %r25, %r2;
	mul.lo.s32 	%r4, %r25, %r32;
	and.b32  	%r5, %r25, 15;
	setp.lt.u32 	%p5, %r25, 16;
	mov.f32 	%f111, 0f00000000;
	mov.b32 	%r46, 0;
	@%p5 bra 	$L__BB17_5;
	and.b32  	%r46, %r25, 2147483632;
	neg.s32 	%r44, %r46;
	mul.wide.u32 	%rd13, %r4, 4;
	add.s64 	%rd14, %rd13, %rd1;
	add.s64 	%rd41, %rd14, 32;
	add.s64 	%rd4, %rd2, 32;
	mov.f32 	%f111, 0f00000000;
	mov.u32 	%r43, %r3;
$L__BB17_4:
	.pragma "nounroll";
	mul.wide.s32 	%rd15, %r43, 4;
	add.s64 	%rd16, %rd4, %rd15;
	ld.global.f32 	%f18, [%rd16+-32];
	ld.global.f32 	%f19, [%rd41+-32];
	fma.rn.f32 	%f20, %f18, %f19, %f111;
	ld.global.f32 	%f21, [%rd16+-28];
	ld.global.f32 	%f22, [%rd41+-28];
	fma.rn.f32 	%f23, %f21, %f22, %f20;
	ld.global.f32 	%f24, [%rd16+-24];
	ld.global.f32 	%f25, [%rd41+-24];
	fma.rn.f32 	%f26, %f24, %f25, %f23;
	ld.global.f32 	%f27, [%rd16+-20];
	ld.global.f32 	%f28, [%rd41+-20];
	fma.rn.f32 	%f29, %f27, %f28, %f26;
	ld.global.f32 	%f30, [%rd16+-16];
	ld.global.f32 	%f31, [%rd41+-16];
	fma.rn.f32 	%f32, %f30, %f31, %f29;
	ld.global.f32 	%f33, [%rd16+-12];
	ld.global.f32 	%f34, [%rd41+-12];
	fma.rn.f32 	%f35, %f33, %f34, %f32;
	ld.global.f32 	%f36, [%rd16+-8];
	ld.global.f32 	%f37, [%rd41+-8];
	fma.rn.f32 	%f38, %f36, %f37, %f35;
	ld.global.f32 	%f39, [%rd16+-4];
	ld.global.f32 	%f40, [%rd41+-4];
	fma.rn.f32 	%f41, %f39, %f40, %f38;
	ld.global.f32 	%f42, [%rd16];
	ld.global.f32 	%f43, [%rd41];
	fma.rn.f32 	%f44, %f42, %f43, %f41;
	ld.global.f32 	%f45, [%rd16+4];
	ld.global.f32 	%f46, [%rd41+4];
	fma.rn.f32 	%f47, %f45, %f46, %f44;
	ld.global.f32 	%f48, [%rd16+8];
	ld.global.f32 	%f49, [%rd41+8];
	fma.rn.f32 	%f50, %f48, %f49, %f47;
	ld.global.f32 	%f51, [%rd16+12];
	ld.global.f32 	%f52, [%rd41+12];
	fma.rn.f32 	%f53, %f51, %f52, %f50;
	ld.global.f32 	%f54, [%rd16+16];
	ld.global.f32 	%f55, [%rd41+16];
	fma.rn.f32 	%f56, %f54, %f55, %f53;
	ld.global.f32 	%f57, [%rd16+20];
	ld.global.f32 	%f58, [%rd41+20];
	fma.rn.f32 	%f59, %f57, %f58, %f56;
	ld.global.f32 	%f60, [%rd16+24];
	ld.global.f32 	%f61, [%rd41+24];
	fma.rn.f32 	%f62, %f60, %f61, %f59;
	ld.global.f32 	%f63, [%rd16+28];
	ld.global.f32 	%f64, [%rd41+28];
	fma.rn.f32 	%f111, %f63, %f64, %f62;
	add.s32 	%r44, %r44, 16;
	add.s64 	%rd41, %rd41, 64;
	add.s32 	%r43, %r43, 16;
	setp.ne.s32 	%p6, %r44, 0;
	@%p6 bra 	$L__BB17_4;
$L__BB17_5:
	setp.eq.s32 	%p7, %r5, 0;
	@%p7 bra 	$L__BB17_14;
	and.b32  	%r13, %r25, 7;
	setp.lt.u32 	%p8, %r5, 8;
	@%p8 bra 	$L__BB17_8;
	add.s32 	%r37, %r46, %r3;
	mul.wide.s32 	%rd17, %r37, 4;
	add.s64 	%rd18, %rd2, %rd17;
	ld.global.f32 	%f66, [%rd18];
	add.s32 	%r38, %r46, %r4;
	mul.wide.u32 	%rd19, %r38, 4;
	add.s64 	%rd20, %rd1, %rd19;
	ld.global.f32 	%f67, [%rd20];
	fma.rn.f32 	%f68, %f66, %f67, %f111;
	ld.global.f32 	%f69, [%rd18+4];
	cvt.u64.u32 	%rd21, %r4;
	cvt.u64.u32 	%rd22, %r46;
	add.s64 	%rd23, %rd22, %rd21;
	shl.b64 	%rd24, %rd23, 2;
	add.s64 	%rd25, %rd1, %rd24;
	ld.global.f32 	%f70, [%rd25+4];
	fma.rn.f32 	%f71, %f69, %f70, %f68;
	ld.global.f32 	%f72, [%rd18+8];
	ld.global.f32 	%f73, [%rd25+8];
	fma.rn.f32 	%f74, %f72, %f73, %f71;
	ld.global.f32 	%f75, [%rd18+12];
	ld.global.f32 	%f76, [%rd25+12];
	fma.rn.f32 	%f77, %f75, %f76, %f74;
	ld.global.f32 	%f78, [%rd18+16];
	ld.global.f32 	%f79, [%rd25+16];
	fma.rn.f32 	%f80, %f78, %f79, %f77;
	ld.global.f32 	%f81, [%rd18+20];
	ld.global.f32 	%f82, [%rd25+20];
	fma.rn.f32 	%f83, %f81, %f82, %f80;
	ld.global.f32 	%f84, [%rd18+24];
	ld.global.f32 	%f85, [%rd25+24];
	fma.rn.f32 	%f86, %f84, %f85, %f83;
	ld.global.f32 	%f87, [%rd18+28];
	ld.global.f32 	%f88, [%rd25+28];
	fma.rn.f32 	%f111, %f87, %f88, %f86;
	add.s32 	%r46, %r46, 8;
$L__BB17_8:
	setp.eq.s32 	%p9, %r13, 0;
	@%p9 bra 	$L__BB17_14;
	and.b32  	%r16, %r25, 3;
	setp.lt.u32 	%p10, %r13, 4;
	@%p10 bra 	$L__BB17_11;
	add.s32 	%r39, %r46, %r3;
	mul.wide.s32 	%rd26, %r39, 4;
	add.s64 	%rd27, %rd2, %rd26;
	ld.global.f32 	%f90, [%rd27];
	add.s32 	%r40, %r46, %r4;
	mul.wide.u32 	%rd28, %r40, 4;
	add.s64 	%rd29, %rd1, %rd28;
	ld.global.f32 	%f91, [%rd29];
	fma.rn.f32 	%f92, %f90, %f91, %f111;
	ld.global.f32 	%f93, [%rd27+4];
	cvt.u64.u32 	%rd30, %r4;
	cvt.u64.u32 	%rd31, %r46;
	add.s64 	%rd32, %rd31, %rd30;
	shl.b64 	%rd33, %rd32, 2;
	add.s64 	%rd34, %rd1, %rd33;
	ld.global.f32 	%f94, [%rd34+4];
	fma.rn.f32 	%f95, %f93, %f94, %f92;
	ld.global.f32 	%f96, [%rd27+8];
	ld.global.f32 	%f97, [%rd34+8];
	fma.rn.f32 	%f98, %f96, %f97, %f95;
	ld.global.f32 	%f99, [%rd27+12];
	ld.global.f32 	%f100, [%rd34+12];
	fma.rn.f32 	%f111, %f99, %f100, %f98;
	add.s32 	%r46, %r46, 4;
$L__BB17_11:
	setp.eq.s32 	%p11, %r16, 0;
	@%p11 bra 	$L__BB17_14;
	add.s32 	%r41, %r46, %r4;
	mul.wide.u32 	%rd35, %r41, 4;
	add.s64 	%rd42, %rd1, %rd35;
	add.s32 	%r49, %r46, %r3;
	neg.s32 	%r48, %r16;
$L__BB17_13:
	.pragma "nounroll";
	mul.wide.s32 	%rd36, %r49, 4;
	add.s64 	%rd37, %rd2, %rd36;
	ld.global.f32 	%f101, [%rd37];
	ld.global.f32 	%f102, [%rd42];
	fma.rn.f32 	%f111, %f101, %f102, %f111;
	add.s64 	%rd42, %rd42, 4;
	add.s32 	%r49, %r49, 1;
	add.s32 	%r48, %r48, 1;
	setp.ne.s32 	%p12, %r48, 0;
	@%p12 bra 	$L__BB17_13;
$L__BB17_14:
	mad.lo.s32 	%r42, %r25, %r2, %r32;
	cvta.to.global.u64 	%rd38, %rd10;
	mul.wide.s32 	%rd39, %r42, 4;
	add.s64 	%rd40, %rd38, %rd39;
	st.global.f32 	[%rd40], %f111;
$L__BB17_15:
	ret;

}


// ===== COMPILED SASS (sm_100) =====

	.target	sm_100

	.elftype	@"ET_EXEC"


//--------------------- .note.nv.tkinfo           --------------------------
	.section	.note.nv.tkinfo,"",@"SHT_NOTE"
	.sectionflags	@"SHF_NOTE_NV_TKINFO"
	.tkinfo
        /*0018*/ 	.word	0x00000002
        /*0030*/ 	.string	""
        /*0030*/ 	.string	"ptxas"
        /*0030*/ 	.string	"Cuda compilation tools, release 13.0, V13.0.88"
        /*0030*/ 	.string	"Build cuda_13.0.r13.0/compiler.36424714_0"
        /*0030*/ 	.string	"-arch sm_100 -m 64 "



//--------------------- .note.nv.cuinfo           --------------------------
	.section	.note.nv.cuinfo,"",@"SHT_NOTE"
	.sectionflags	@"SHF_NOTE_NV_CUINFO"
        /*0018*/ 	.short	0x0002
        /*001a*/ 	.short	0x0064
        /*001c*/ 	.short	0x0082
	.zero		2


//--------------------- .nv.info                  --------------------------
	.section	.nv.info,"",@"SHT_CUDA_INFO"
	.align	4


	//----- nvinfo : EIATTR_REGCOUNT
	.align		4
        /*0000*/ 	.byte	0x04, 0x2f
        /*0002*/ 	.short	(.L_1 - .L_0)
	.align		4
.L_0:
        /*0004*/ 	.word	index@(_Z6MatAddPfS_S_ii)
        /*0008*/ 	.word	0x0000000c


	//----- nvinfo : EIATTR_FRAME_SIZE
	.align		4
.L_1:
        /*000c*/ 	.byte	0x04, 0x11
        /*000e*/ 	.short	(.L_3 - .L_2)
	.align		4
.L_2:
        /*0010*/ 	.word	index@(_Z6MatAddPfS_S_ii)
        /*0014*/ 	.word	0x00000000


	//----- nvinfo : EIATTR_REGCOUNT
	.align		4
.L_3:
        /*0018*/ 	.byte	0x04, 0x2f
        /*001a*/ 	.short	(.L_5 - .L_4)
	.align		4
.L_4:
        /*001c*/ 	.word	index@(_Z11MatAddConstPffS_ii)
        /*0020*/ 	.word	0x0000000a


	//----- nvinfo : EIATTR_FRAME_SIZE
	.align		4
.L_5:
        /*0024*/ 	.byte	0x04, 0x11
        /*0026*/ 	.short	(.L_7 - .L_6)
	.align		4
.L_6:
        /*0028*/ 	.word	index@(_Z11MatAddConstPffS_ii)
        /*002c*/ 	.word	0x00000000


	//----- nvinfo : EIATTR_REGCOUNT
	.align		4
.L_7:
        /*0030*/ 	.byte	0x04, 0x2f
        /*0032*/ 	.short	(.L_9 - .L_8)
	.align		4
.L_8:
        /*0034*/ 	.word	index@(_Z11MatSubtractPfS_S_ii)
        /*0038*/ 	.word	0x0000000c


	//----- nvinfo : EIATTR_FRAME_SIZE
	.align		4
.L_9:
        /*003c*/ 	.byte	0x04, 0x11
        /*003e*/ 	.short	(.L_11 - .L_10)
	.align		4
.L_10:
        /*0040*/ 	.word	index@(_Z11MatSubtractPfS_S_ii)
        /*0044*/ 	.word	0x00000000


	//----- nvinfo : EIATTR_REGCOUNT
	.align		4
.L_11:
        /*0048*/ 	.byte	0x04, 0x2f
        /*004a*/ 	.short	(.L_13 - .L_12)
	.align		4
.L_12:
        /*004c*/ 	.word	index@(_Z16MatSubtractConstPffS_ii)
        /*0050*/ 	.word	0x0000000a


	//----- nvinfo : EIATTR_FRAME_SIZE
	.align		4
.L_13:
        /*0054*/ 	.byte	0x04, 0x11
        /*0056*/ 	.short	(.L_15 - .L_14)
	.align		4
.L_14:
        /*0058*/ 	.word	index@(_Z16MatSubtractConstPffS_ii)
        /*005c*/ 	.word	0x00000000


	//----- nvinfo : EIATTR_REGCOUNT
	.align		4
.L_15:
        /*0060*/ 	.byte	0x04, 0x2f
        /*0062*/ 	.short	(.L_17 - .L_16)
	.align		4
.L_16:
        /*0064*/ 	.word	index@(_Z7MatMultPfS_S_ii)
        /*0068*/ 	.word	0x0000000c


	//----- nvinfo : EIATTR_FRAME_SIZE
	.align		4
.L_17:
        /*006c*/ 	.byte	0x04, 0x11
        /*006e*/ 	.short	(.L_19 - .L_18)
	.align		4
.L_18:
        /*0070*/ 	.word	index@(_Z7MatMultPfS_S_ii)
        /*0074*/ 	.word	0x00000000


	//----- nvinfo : EIATTR_REGCOUNT
	.align		4
.L_19:
        /*0078*/ 	.byte	0x04, 0x2f
        /*007a*/ 	.short	(.L_21 - .L_20)
	.align		4
.L_20:
        /*007c*/ 	.word	index@(_Z12MatMultConstPffS_ii)
        /*0080*/ 	.word	0x0000000a


	//----- nvinfo : EIATTR_FRAME_SIZE
	.align		4
.L_21:
        /*0084*/ 	.byte	0x04, 0x11
        /*0086*/ 	.short	(.L_23 - .L_22)
	.align		4
.L_22:
        /*0088*/ 	.word	index@(_Z12MatMultConstPffS_ii)
        /*008c*/ 	.word	0x00000000


	//----- nvinfo : EIATTR_REGCOUNT
	.align		4
.L_23:
        /*0090*/ 	.byte	0x04, 0x2f
        /*0092*/ 	.short	(.L_25 - .L_24)
	.align		4
.L_24:
        /*0094*/ 	.word	index@(_Z9MatDividePfS_S_ii)
        /*0098*/ 	.word	0x00000010


	//----- nvinfo : EIATTR_FRAME_SIZE
	.align		4
.L_25:
        /*009c*/ 	.byte	0x04, 0x11
        /*009e*/ 	.short	(.L_27 - .L_26)
	.align		4
.L_26:
        /*00a0*/ 	.word	index@($__internal_2_$__cuda_sm3x_div_rn_noftz_f32_slowpath)
        /*00a4*/ 	.word	0x00000000


	//----- nvinfo : EIATTR_FRAME_SIZE
	.align		4
.L_27:
        /*00a8*/ 	.byte	0x04, 0x11
        /*00aa*/ 	.short	(.L_29 - .L_28)
	.align		4
.L_28:
        /*00ac*/ 	.word	index@(_Z9MatDividePfS_S_ii)
        /*00b0*/ 	.word	0x00000000


	//----- nvinfo : EIATTR_REGCOUNT
	.align		4
.L_29:
        /*00b4*/ 	.byte	0x04, 0x2f
        /*00b6*/ 	.short	(.L_31 - .L_30)
	.align		4
.L_30:
        /*00b8*/ 	.word	index@(_Z14MatDivideConstPffS_ii)
        /*00bc*/ 	.word	0x00000010


	//----- nvinfo : EIATTR_FRAME_SIZE
	.align		4
.L_31:
        /*00c0*/ 	.byte	0x04, 0x11
        /*00c2*/ 	.short	(.L_33 - .L_32)
	.align		4
.L_32:
        /*00c4*/ 	.word	index@($__internal_1_$__cuda_sm3x_div_rn_noftz_f32_slowpath)
        /*00c8*/ 	.word	0x00000000


	//----- nvinfo : EIATTR_FRAME_SIZE
	.align		4
.L_33:
        /*00cc*/ 	.byte	0x04, 0x11
        /*00ce*/ 	.short	(.L_35 - .L_34)
	.align		4
.L_34:
        /*00d0*/ 	.word	index@(_Z14MatDivideConstPffS_ii)
        /*00d4*/ 	.word	0x00000000


	//----- nvinfo : EIATTR_REGCOUNT
	.align		4
.L_35:
        /*00d8*/ 	.byte	0x04, 0x2f
        /*00da*/ 	.short	(.L_37 - .L_36)
	.align		4
.L_36:
        /*00dc*/ 	.word	index@(_Z6MatPowPffS_ii)
        /*00e0*/ 	.word	0x0000000f


	//----- nvinfo : EIATTR_FRAME_SIZE
	.align		4
.L_37:
        /*00e4*/ 	.byte	0x04, 0x11
        /*00e6*/ 	.short	(.L_39 - .L_38)
	.align		4
.L_38:
        /*00e8*/ 	.word	index@(_Z6MatPowPffS_ii)
        /*00ec*/ 	.word	0x00000000


	//----- nvinfo : EIATTR_REGCOUNT
	.align		4
.L_39:
        /*00f0*/ 	.byte	0x04, 0x2f
        /*00f2*/ 	.short	(.L_41 - .L_40)
	.align		4
.L_40:
        /*00f4*/ 	.word	index@(_Z7MatSqrtPfS_ii)
        /*00f8*/ 	.word	0x0000000c


	//----- nvinfo : EIATTR_FRAME_SIZE
	.align		4
.L_41:
        /*00fc*/ 	.byte	0x04, 0x11
        /*00fe*/ 	.short	(.L_43 - .L_42)
	.align		4
.L_42:
        /*0100*/ 	.word	index@($__internal_0_$__cuda_sm20_sqrt_rn_f32_slowpath)
        /*0104*/ 	.word	0x00000000


	//----- nvinfo : EIATTR_FRAME_SIZE
	.align		4
.L_43:
        /*0108*/ 	.byte	0x04, 0x11
        /*010a*/ 	.short	(.L_45 - .L_44)
	.align		4
.L_44:
        /*010c*/ 	.word	index@(_Z7MatSqrtPfS_ii)
        /*0110*/ 	.word	0x00000000


	//----- nvinfo : EIATTR_REGCOUNT
	.align		4
.L_45:
        /*0114*/ 	.byte	0x04, 0x2f
        /*0116*/ 	.short	(.L_47 - .L_46)
	.align		4
.L_46:
        /*0118*/ 	.word	index@(_Z6MatExpPfS_ii)
        /*011c*/ 	.word	0x0000000c


	//----- nvinfo : EIATTR_FRAME_SIZE
	.align		4
.L_47:
        /*0120*/ 	.byte	0x04, 0x11
        /*0122*/ 	.short	(.L_49 - .L_48)
	.align		4
.L_48:
        /*0124*/ 	.word	index@(_Z6MatExpPfS_ii)
        /*0128*/ 	.word	0x00000000


	//----- nvinfo : EIATTR_REGCOUNT
	.align		4
.L_49:
        /*012c*/ 	.byte	0x04, 0x2f
        /*012e*/ 	.short	(.L_51 - .L_50)
	.align		4
.L_50:
        /*0130*/ 	.word	index@(_Z6MatAbsPfS_ii)
        /*0134*/ 	.word	0x0000000a


	//----- nvinfo : EIATTR_FRAME_SIZE
	.align		4
.L_51:
        /*0138*/ 	.byte	0x04, 0x11
        /*013a*/ 	.short	(.L_53 - .L_52)
	.align		4
.L_52:
        /*013c*/ 	.word	index@(_Z6MatAbsPfS_ii)
        /*0140*/ 	.word	0x00000000


	//----- nvinfo : EIATTR_REGCOUNT
	.align		4
.L_53:
        /*0144*/ 	.byte	0x04, 0x2f
        /*0146*/ 	.short	(.L_55 - .L_54)
	.align		4
.L_54:
        /*0148*/ 	.word	index@(_Z9MatArctanPfS_ii)
        /*014c*/ 	.word	0x0000000c


	//----- nvinfo : EIATTR_FRAME_SIZE
	.align		4
.L_55:
        /*0150*/ 	.byte	0x04, 0x11
        /*0152*/ 	.short	(.L_57 - .L_56)
	.align		4
.L_56:
        /*0154*/ 	.word	index@(_Z9MatArctanPfS_ii)
        /*0158*/ 	.word	0x00000000


	//----- nvinfo : EIATTR_REGCOUNT
	.align		4
.L_57:
        /*015c*/ 	.byte	0x04, 0x2f
        /*015e*/ 	.short	(.L_59 - .L_58)
	.align		4
.L_58:
        /*0160*/ 	.word	index@(_Z6MatLogPfS_ii)
        /*0164*/ 	.word	0x0000000c


	//----- nvinfo : EIATTR_FRAME_SIZE
	.align		4
.L_59:
        /*0168*/ 	.byte	0x04, 0x11
        /*016a*/ 	.short	(.L_61 - .L_60)
	.align		4
.L_60:
        /*016c*/ 	.word	index@(_Z6MatLogPfS_ii)
        /*0170*/ 	.word	0x00000000


	//----- nvinfo : EIATTR_REGCOUNT
	.align		4
.L_61:
        /*0174*/ 	.byte	0x04, 0x2f
        /*0176*/ 	.short	(.L_63 - .L_62)
	.align		4
.L_62:
        /*0178*/ 	.word	index@(_Z10MatisEqualPfS_S_ii)
        /*017c*/ 	.word	0x0000000e


	//----- nvinfo : EIATTR_FRAME_SIZE
	.align		4
.L_63:
        /*0180*/ 	.byte	0x04, 0x11
        /*0182*/ 	.short	(.L_65 - .L_64)
	.align		4
.L_64:
        /*0184*/ 	.word	index@(_Z10MatisEqualPfS_S_ii)
        /*0188*/ 	.word	0x00000000


	//----- nvinfo : EIATTR_REGCOUNT
	.align		4
.L_65:
        /*018c*/ 	.byte	0x04, 0x2f
        /*018e*/ 	.short	(.L_67 - .L_66)
	.align		4
.L_66:
        /*0190*/ 	.word	index@(_Z11MatConvolvePfS_S_iiii)
        /*0194*/ 	.word	0x00000020


	//----- nvinfo : EIATTR_FRAME_SIZE
	.align		4
.L_67:
        /*0198*/ 	.byte	0x04, 0x11
        /*019a*/ 	.short	(.L_69 - .L_68)
	.align		4
.L_68:
        /*019c*/ 	.word	index@(_Z11MatConvolvePfS_S_iiii)
        /*01a0*/ 	.word	0x00000000


	//----- nvinfo : EIATTR_REGCOUNT
	.align		4
.L_69:
        /*01a4*/ 	.byte	0x04, 0x2f
        /*01a6*/ 	.short	(.L_71 - .L_70)
	.align		4
.L_70:
        /*01a8*/ 	.word	index@(_Z12MatTransposePfS_ii)
        /*01ac*/ 	.word	0x0000000a


	//----- nvinfo : EIATTR_FRAME_SIZE
	.align		4
.L_71:
        /*01b0*/ 	.byte	0x04, 0x11
        /*01b2*/ 	.short	(.L_73 - .L_72)
	.align		4
.L_72:
        /*01b4*/ 	.word	index@(_Z12MatTransposePfS_ii)
        /*01b8*/ 	.word	0x00000000


	//----- nvinfo : EIATTR_REGCOUNT
	.align		4
.L_73:
        /*01bc*/ 	.byte	0x04, 0x2f
        /*01be*/ 	.short	(.L_75 - .L_74)
	.align		4
.L_74:
        /*01c0*/ 	.word	index@(_Z6MatDotPfS_S_iii)
        /*01c4*/ 	.word	0x00000020


	//----- nvinfo : EIATTR_FRAME_SIZE
	.align		4
.L_75:
        /*01c8*/ 	.byte	0x04, 0x11
        /*01ca*/ 	.short	(.L_77 - .L_76)
	.align		4
.L_76:
        /*01cc*/ 	.word	index@(_Z6MatDotPfS_S_iii)
        /*01d0*/ 	.word	0x00000000


	//----- nvinfo : EIATTR_MIN_STACK_SIZE
	.align		4
.L_77:
        /*01d4*/ 	.byte	0x04, 0x12
        /*01d6*/ 	.short	(.L_79 - .L_78)
	.align		4
.L_78:
        /*01d8*/ 	.word	index@(_Z6MatDotPfS_S_iii)
        /*01dc*/ 	.word	0x00000000


	//----- nvinfo : EIATTR_MIN_STACK_SIZE
	.align		4
.L_79:
        /*01e0*/ 	.byte	0x04, 0x12
        /*01e2*/ 	.short	(.L_81 - .L_80)
	.align		4
.L_80:
        /*01e4*/ 	.word	index@(_Z12MatTransposePfS_ii)
        /*01e8*/ 	.word	0x00000000


	//----- nvinfo : EIATTR_MIN_STACK_SIZE
	.align		4
.L_81:
        /*01ec*/ 	.byte	0x04, 0x12
        /*01ee*/ 	.short	(.L_83 - .L_82)
	.align		4
.L_82:
        /*01f0*/ 	.word	index@(_Z11MatConvolvePfS_S_iiii)
        /*01f4*/ 	.word	0x00000000


	//----- nvinfo : EIATTR_MIN_STACK_SIZE
	.align		4
.L_83:
        /*01f8*/ 	.byte	0x04, 0x12
        /*01fa*/ 	.short	(.L_85 - .L_84)
	.align		4
.L_84:
        /*01fc*/ 	.word	index@(_Z10MatisEqualPfS_S_ii)
        /*0200*/ 	.word	0x00000000


	//----- nvinfo : EIATTR_MIN_STACK_SIZE
	.align		4
.L_85:
        /*0204*/ 	.byte	0x04, 0x12
        /*0206*/ 	.short	(.L_87 - .L_86)
	.align		4
.L_86:
        /*0208*/ 	.word	index@(_Z6MatLogPfS_ii)
        /*020c*/ 	.word	0x00000000


	//----- nvinfo : EIATTR_MIN_STACK_SIZE
	.align		4
.L_87:
        /*0210*/ 	.byte	0x04, 0x12
        /*0212*/ 	.short	(.L_89 - .L_88)
	.align		4
.L_88:
        /*0214*/ 	.word	index@(_Z9MatArctanPfS_ii)
        /*0218*/ 	.word	0x00000000


	//----- nvinfo : EIATTR_MIN_STACK_SIZE
	.align		4
.L_89:
        /*021c*/ 	.byte	0x04, 0x12
        /*021e*/ 	.short	(.L_91 - .L_90)
	.align		4
.L_90:
        /*0220*/ 	.word	index@(_Z6MatAbsPfS_ii)
        /*0224*/ 	.word	0x00000000


	//----- nvinfo : EIATTR_MIN_STACK_SIZE
	.align		4
.L_91:
        /*0228*/ 	.byte	0x04, 0x12
        /*022a*/ 	.short	(.L_93 - .L_92)
	.align		4
.L_92:
        /*022c*/ 	.word	index@(_Z6MatExpPfS_ii)
        /*0230*/ 	.word	0x00000000


	//----- nvinfo : EIATTR_MIN_STACK_SIZE
	.align		4
.L_93:
        /*0234*/ 	.byte	0x04, 0x12
        /*0236*/ 	.short	(.L_95 - .L_94)
	.align		4
.L_94:
        /*0238*/ 	.word	index@(_Z7MatSqrtPfS_ii)
        /*023c*/ 	.word	0x00000000


	//----- nvinfo : EIATTR_MIN_STACK_SIZE
	.align		4
.L_95:
        /*0240*/ 	.byte	0x04, 0x12
        /*0242*/ 	.short	(.L_97 - .L_96)
	.align		4
.L_96:
        /*0244*/ 	.word	index@(_Z6MatPowPffS_ii)
        /*0248*/ 	.word	0x00000000


	//----- nvinfo : EIATTR_MIN_STACK_SIZE
	.align		4
.L_97:
        /*024c*/ 	.byte	0x04, 0x12
        /*024e*/ 	.short	(.L_99 - .L_98)
	.align		4
.L_98:
        /*0250*/ 	.word	index@(_Z14MatDivideConstPffS_ii)
        /*0254*/ 	.word	0x00000000


	//----- nvinfo : EIATTR_MIN_STACK_SIZE
	.align		4
.L_99:
        /*0258*/ 	.byte	0x04, 0x12
        /*025a*/ 	.short	(.L_101 - .L_100)
	.align		4
.L_100:
        /*025c*/ 	.word	index@(_Z9MatDividePfS_S_ii)
        /*0260*/ 	.word	0x00000000


	//----- nvinfo : EIATTR_MIN_STACK_SIZE
	.align		4
.L_101:
        /*0264*/ 	.byte	0x04, 0x12
        /*0266*/ 	.short	(.L_103 - .L_102)
	.align		4
.L_102:
        /*0268*/ 	.word	index@(_Z12MatMultConstPffS_ii)
        /*026c*/ 	.word	0x00000000


	//----- nvinfo : EIATTR_MIN_STACK_SIZE
	.align		4
.L_103:
        /*0270*/ 	.byte	0x04, 0x12
        /*0272*/ 	.short	(.L_105 - .L_104)
	.align		4
.L_104:
        /*0274*/ 	.word	index@(_Z7MatMultPfS_S_ii)
        /*0278*/ 	.word	0x00000000


	//----- nvinfo : EIATTR_MIN_STACK_SIZE
	.align		4
.L_105:
        /*027c*/ 	.byte	0x04, 0x12
        /*027e*/ 	.short	(.L_107 - .L_106)
	.align		4
.L_106:
        /*0280*/ 	.word	index@(_Z16MatSubtractConstPffS_ii)
        /*0284*/ 	.word	0x00000000


	//----- nvinfo : EIATTR_MIN_STACK_SIZE
	.align		4
.L_107:
        /*0288*/ 	.byte	0x04, 0x12
        /*028a*/ 	.short	(.L_109 - .L_108)
	.align		4
.L_108:
        /*028c*/ 	.word	index@(_Z11MatSubtractPfS_S_ii)
        /*0290*/ 	.word	0x00000000


	//----- nvinfo : EIATTR_MIN_STACK_SIZE
	.align		4
.L_109:
        /*0294*/ 	.byte	0x04, 0x12
        /*0296*/ 	.short	(.L_111 - .L_110)
	.align		4
.L_110:
        /*0298*/ 	.word	index@(_Z11MatAddConstPffS_ii)
        /*029c*/ 	.word	0x00000000


	//----- nvinfo : EIATTR_MIN_STACK_SIZE
	.align		4
.L_111:
        /*02a0*/ 	.byte	0x04, 0x12
        /*02a2*/ 	.short	(.L_113 - .L_112)
	.align		4
.L_112:
        /*02a4*/ 	.word	index@(_Z6MatAddPfS_S_ii)
        /*02a8*/ 	.word	0x00000000
.L_113:


//--------------------- .nv.compat                --------------------------
	.section	.nv.compat,"",@"SHT_CUDA_COMPAT_INFO"
	.align	4
        /*0000*/ 	.byte	0x02, 0x09, 0x00, 0x00, 0x02, 0x02, 0x01, 0x00, 0x02, 0x05, 0x05, 0x00, 0x03, 0x07, 0x01, 0x01
        /*0010*/ 	.byte	0x02, 0x03, 0x00, 0x00, 0x02, 0x06, 0x01, 0x00, 0x04, 0x0b, 0x08, 0x00, 0x01, 0x00, 0x00, 0x00
        /*0020*/ 	.byte	0x00, 0x00, 0x00, 0x00


//--------------------- .nv.info._Z6MatDotPfS_S_iii --------------------------
	.section	.nv.info._Z6MatDotPfS_S_iii,"",@"SHT_CUDA_INFO"
	.sectionflags	@""
	.align	4


	//----- nvinfo : EIATTR_CUDA_API_VERSION
	.align		4
        /*0000*/ 	.byte	0x04, 0x37
        /*0002*/ 	.short	(.L_115 - .L_114)
.L_114:
        /*0004*/ 	.word	0x00000082


	//----- nvinfo : EIATTR_KPARAM_INFO
	.align		4
.L_115:
        /*0008*/ 	.byte	0x04, 0x17
        /*000a*/ 	.short	(.L_117 - .L_116)
.L_116:
        /*000c*/ 	.word	0x00000000
        /*0010*/ 	.short	0x0005
        /*0012*/ 	.short	0x0020
        /*0014*/ 	.byte	0x00, 0xf0, 0x11, 0x00


	//----- nvinfo : EIATTR_KPARAM_INFO
	.align		4
.L_117:
        /*0018*/ 	.byte	0x04, 0x17
        /*001a*/ 	.short	(.L_119 - .L_118)
.L_118:
        /*001c*/ 	.word	0x00000000
        /*0020*/ 	.short	0x0004
        /*0022*/ 	.short	0x001c
        /*0024*/ 	.byte	0x00, 0xf0, 0x11, 0x00


	//----- nvinfo : EIATTR_KPARAM_INFO
	.align		4
.L_119:
        /*0028*/ 	.byte	0x04, 0x17
        /*002a*/ 	.short	(.L_121 - .L_120)
.L_120:
        /*002c*/ 	.word	0x00000000
        /*0030*/ 	.short	0x0003
        /*0032*/ 	.short	0x0018
        /*0034*/ 	.byte	0x00, 0xf0, 0x11, 0x00


	//----- nvinfo : EIATTR_KPARAM_INFO
	.align		4
.L_121:
        /*0038*/ 	.byte	0x04, 0x17
        /*003a*/ 	.short	(.L_123 - .L_122)
.L_122:
        /*003c*/ 	.word	0x00000000
        /*0040*/ 	.short	0x0002
        /*0042*/ 	.short	0x0010
        /*0044*/ 	.byte	0x00, 0xf5, 0x21, 0x00


	//----- nvinfo : EIATTR_KPARAM_INFO
	.align		4
.L_123:
        /*0048*/ 	.byte	0x04, 0x17
        /*004a*/ 	.short	(.L_125 - .L_124)
.L_124:
        /*004c*/ 	.word	0x00000000
        /*0050*/ 	.short	0x0001
        /*0052*/ 	.short	0x0008
        /*0054*/ 	.byte	0x00, 0xf5, 0x21, 0x00


	//----- nvinfo : EIATTR_KPARAM_INFO
	.align		4
.L_125:
        /*0058*/ 	.byte	0x04, 0x17
        /*005a*/ 	.short	(.L_127 - .L_126)
.L_126:
        /*005c*/ 	.word	0x00000000
        /*0060*/ 	.short	0x0000
        /*0062*/ 	.short	0x0000
        /*0064*/ 	.byte	0x00, 0xf5, 0x21, 0x00


	//----- nvinfo : EIATTR_SPARSE_MMA_MASK
	.align		4
.L_127:
        /*0068*/ 	.byte	0x03, 0x50
        /*006a*/ 	.short	0x0000


	//----- nvinfo : EIATTR_MAXREG_COUNT
	.align		4
        /*006c*/ 	.byte	0x03, 0x1b
        /*006e*/ 	.short	0x00ff


	//----- nvinfo : EIATTR_MERCURY_ISA_VERSION
	.align		4
        /*0070*/ 	.byte	0x03, 0x5f
        /*0072*/ 	.short	0x0101


	//----- nvinfo : EIATTR_VRC_CTA_INIT_COUNT
	.align		4
        /*0074*/ 	.byte	0x02, 0x4a
	.zero		1
	.zero		1


	//----- nvinfo : EIATTR_EXIT_INSTR_OFFSETS
	.align		4
        /*0078*/ 	.byte	0x04, 0x1c
        /*007a*/ 	.short	(.L_129 - .L_128)


	//   ....[0]....
.L_128:
        /*007c*/ 	.word	0x000000d0


	//   ....[1]....
        /*0080*/ 	.word	0x00000bd0


	//----- nvinfo : EIATTR_CBANK_PARAM_SIZE
	.align		4
.L_129:
        /*0084*/ 	.byte	0x03, 0x19
        /*0086*/ 	.short	0x0024


	//----- nvinfo : EIATTR_PARAM_CBANK
	.align		4
        /*0088*/ 	.byte	0x04, 0x0a
        /*008a*/ 	.short	(.L_131 - .L_130)
	.align		4
.L_130:
        /*008c*/ 	.word	index@(.nv.constant0._Z6MatDotPfS_S_iii)
        /*0090*/ 	.short	0x0380
        /*0092*/ 	.short	0x0024


	//----- nvinfo : EIATTR_SW_WAR
	.align		4
.L_131:
        /*0094*/ 	.byte	0x04, 0x36
        /*0096*/ 	.short	(.L_133 - .L_132)
.L_132:
        /*0098*/ 	.word	0x00000008
.L_133:


//--------------------- .nv.info._Z12MatTransposePfS_ii --------------------------
	.section	.nv.info._Z12MatTransposePfS_ii,"",@"SHT_CUDA_INFO"
	.sectionflags	@""
	.align	4


	//----- nvinfo : EIATTR_CUDA_API_VERSION
	.align		4
        /*0000*/ 	.byte	0x04, 0x37
        /*0002*/ 	.short	(.L_135 - .L_134)
.L_134:
        /*0004*/ 	.word	0x00000082


	//----- nvinfo : EIATTR_KPARAM_INFO
	.align		4
.L_135:
        /*0008*/ 	.byte	0x04, 0x17
        /*000a*/ 	.short	(.L_137 - .L_136)
.L_136:
        /*000c*/ 	.word	0x00000000
        /*0010*/ 	.short	0x0003
        /*0012*/ 	.short	0x0014
        /*0014*/ 	.byte	0x00, 0xf0, 0x11, 0x00


	//----- nvinfo : EIATTR_KPARAM_INFO
	.align		4
.L_137:
        /*0018*/ 	.byte	0x04, 0x17
        /*001a*/ 	.short	(.L_139 - .L_138)
.L_138:
        /*001c*/ 	.word	0x00000000
        /*0020*/ 	.short	0x0002
        /*0022*/ 	.short	0x0010
        /*0024*/ 	.byte	0x00, 0xf0, 0x11, 0x00


	//----- nvinfo : EIATTR_KPARAM_INFO
	.align		4
.L_139:
        /*0028*/ 	.byte	0x04, 0x17
        /*002a*/ 	.short	(.L_141 - .L_140)
.L_140:
        /*002c*/ 	.word	0x00000000
        /*0030*/ 	.short	0x0001
        /*0032*/ 	.short	0x0008
        /*0034*/ 	.byte	0x00, 0xf5, 0x21, 0x00


	//----- nvinfo : EIATTR_KPARAM_INFO
	.align		4
.L_141:
        /*0038*/ 	.byte	0x04, 0x17
        /*003a*/ 	.short	(.L_143 - .L_142)
.L_142:
        /*003c*/ 	.word	0x00000000
        /*0040*/ 	.short	0x0000
        /*0042*/ 	.short	0x0000
        /*0044*/ 	.byte	0x00, 0xf5, 0x21, 0x00


	//----- nvinfo : EIATTR_SPARSE_MMA_MASK
	.align		4
.L_143:
        /*0048*/ 	.byte	0x03, 0x50
        /*004a*/ 	.short	0x0000


	//----- nvinfo : EIATTR_MAXREG_COUNT
	.align		4
        /*004c*/ 	.byte	0x03, 0x1b
        /*004e*/ 	.short	0x00ff


	//----- nvinfo : EIATTR_MERCURY_ISA_VERSION
	.align		4
        /*0050*/ 	.byte	0x03, 0x5f
        /*0052*/ 	.short	0x0101


	//----- nvinfo : EIATTR_VRC_CTA_INIT_COUNT
	.align		4
        /*0054*/ 	.byte	0x02, 0x4a
	.zero		1
	.zero		1


	//----- nvinfo : EIATTR_EXIT_INSTR_OFFSETS
	.align		4
        /*0058*/ 	.byte	0x04, 0x1c
        /*005a*/ 	.short	(.L_145 - .L_144)


	//   ....[0]....
.L_144:
        /*005c*/ 	.word	0x000000c0


	//   ....[1]....
        /*0060*/ 	.word	0x00000160


	//----- nvinfo : EIATTR_CBANK_PARAM_SIZE
	.align		4
.L_145:
        /*0064*/ 	.byte	0x03, 0x19
        /*0066*/ 	.short	0x0018


	//----- nvinfo : EIATTR_PARAM_CBANK
	.align		4
        /*0068*/ 	.byte	0x04, 0x0a
        /*006a*/ 	.short	(.L_147 - .L_146)
	.align		4
.L_146:
        /*006c*/ 	.word	index@(.nv.constant0._Z12MatTransposePfS_ii)
        /*0070*/ 	.short	0x0380
        /*0072*/ 	.short	0x0018


	//----- nvinfo : EIATTR_SW_WAR
	.align		4
.L_147:
        /*0074*/ 	.byte	0x04, 0x36
        /*0076*/ 	.short	(.L_149 - .L_148)
.L_148:
        /*0078*/ 	.word	0x00000008
.L_149:


//--------------------- .nv.info._Z11MatConvolvePfS_S_iiii --------------------------
	.section	.nv.info._Z11MatConvolvePfS_S_iiii,"",@"SHT_CUDA_INFO"
	.sectionflags	@""
	.align	4


	//----- nvinfo : EIATTR_CUDA_API_VERSION
	.align		4
        /*0000*/ 	.byte	0x04, 0x37
        /*0002*/ 	.short	(.L_151 - .L_150)
.L_150:
        /*0004*/ 	.word	0x00000082


	//----- nvinfo : EIATTR_KPARAM_INFO
	.align		4
.L_151:
        /*0008*/ 	.byte	0x04, 0x17
        /*000a*/ 	.short	(.L_153 - .L_152)
.L_152:
        /*000c*/ 	.word	0x00000000
        /*0010*/ 	.short	0x0006
        /*0012*/ 	.short	0x0024
        /*0014*/ 	.byte	0x00, 0xf0, 0x11, 0x00


	//----- nvinfo : EIATTR_KPARAM_INFO
	.align		4
.L_153:
        /*0018*/ 	.byte	0x04, 0x17
        /*001a*/ 	.short	(.L_155 - .L_154)
.L_154:
        /*001c*/ 	.word	0x00000000
        /*0020*/ 	.short	0x0005
        /*0022*/ 	.short	0x0020
        /*0024*/ 	.byte	0x00, 0xf0, 0x11, 0x00


	//----- nvinfo : EIATTR_KPARAM_INFO
	.align		4
.L_155:
        /*0028*/ 	.byte	0x04, 0x17
        /*002a*/ 	.short	(.L_157 - .L_156)
.L_156:
        /*002c*/ 	.word	0x00000000
        /*0030*/ 	.short	0x0004
        /*0032*/ 	.short	0x001c
        /*0034*/ 	.byte	0x00, 0xf0, 0x11, 0x00


	//----- nvinfo : EIATTR_KPARAM_INFO
	.align		4
.L_157:
        /*0038*/ 	.byte	0x04, 0x17
        /*003a*/ 	.short	(.L_159 - .L_158)
.L_158:
        /*003c*/ 	.word	0x00000000
        /*0040*/ 	.short	0x0003
        /*0042*/ 	.short	0x0018
        /*0044*/ 	.byte	0x00, 0xf0, 0x11, 0x00


	//----- nvinfo : EIATTR_KPARAM_INFO
	.align		4
.L_159:
        /*0048*/ 	.byte	0x04, 0x17
        /*004a*/ 	.short	(.L_161 - .L_160)
.L_160:
        /*004c*/ 	.word	0x00000000
        /*0050*/ 	.short	0x0002
        /*0052*/ 	.short	0x0010
        /*0054*/ 	.byte	0x00, 0xf5, 0x21, 0x00


	//----- nvinfo : EIATTR_KPARAM_INFO
	.align		4
.L_161:
        /*0058*/ 	.byte	0x04, 0x17
        /*005a*/ 	.short	(.L_163 - .L_162)
.L_162:
        /*005c*/ 	.word	0x00000000
        /*0060*/ 	.short	0x0001
        /*0062*/ 	.short	0x0008
        /*0064*/ 	.byte	0x00, 0xf5, 0x21, 0x00


	//----- nvinfo : EIATTR_KPARAM_INFO
	.align		4
.L_163:
        /*0068*/ 	.byte	0x04, 0x17
        /*006a*/ 	.short	(.L_165 - .L_164)
.L_164:
        /*006c*/ 	.word	0x00000000
        /*0070*/ 	.short	0x0000
        /*0072*/ 	.short	0x0000
        /*0074*/ 	.byte	0x00, 0xf5, 0x21, 0x00


	//----- nvinfo : EIATTR_SPARSE_MMA_MASK
	.align		4
.L_165:
        /*0078*/ 	.byte	0x03, 0x50
        /*007a*/ 	.short	0x0000


	//----- nvinfo : EIATTR_MAXREG_COUNT
	.align		4
        /*007c*/ 	.byte	0x03, 0x1b
        /*007e*/ 	.short	0x00ff


	//----- nvinfo : EIATTR_NUM_BARRIERS
	.align		4
        /*0080*/ 	.byte	0x02, 0x4c
        /*0082*/ 	.byte	0x01
	.zero		1


	//----- nvinfo : EIATTR_MERCURY_ISA_VERSION
	.align		4
        /*0084*/ 	.byte	0x03, 0x5f
        /*0086*/ 	.short	0x0101


	//----- nvinfo : EIATTR_VRC_CTA_INIT_COUNT
	.align		4
        /*0088*/ 	.byte	0x02, 0x4a
	.zero		1
	.zero		1


	//----- nvinfo : EIATTR_EXIT_INSTR_OFFSETS
	.align		4
        /*008c*/ 	.byte	0x04, 0x1c
        /*008e*/ 	.short	(.L_167 - .L_166)


	//   ....[0]....
.L_166:
        /*0090*/ 	.word	0x000000e0


	//   ....[1]....
        /*0094*/ 	.word	0x00000a70


	//   ....[2]....
        /*0098*/ 	.word	0x00001590


	//----- nvinfo : EIATTR_CBANK_PARAM_SIZE
	.align		4
.L_167:
        /*009c*/ 	.byte	0x03, 0x19
        /*009e*/ 	.short	0x0028


	//----- nvinfo : EIATTR_PARAM_CBANK
	.align		4
        /*00a0*/ 	.byte	0x04, 0x0a
        /*00a2*/ 	.short	(.L_169 - .L_168)
	.align		4
.L_168:
        /*00a4*/ 	.word	index@(.nv.constant0._Z11MatConvolvePfS_S_iiii)
        /*00a8*/ 	.short	0x0380
        /*00aa*/ 	.short	0x0028


	//----- nvinfo : EIATTR_SW_WAR
	.align		4
.L_169:
        /*00ac*/ 	.byte	0x04, 0x36
        /*00ae*/ 	.short	(.L_171 - .L_170)
.L_170:
        /*00b0*/ 	.word	0x00000008
.L_171:


//--------------------- .nv.info._Z10MatisEqualPfS_S_ii --------------------------
	.section	.nv.info._Z10MatisEqualPfS_S_ii,"",@"SHT_CUDA_INFO"
	.sectionflags	@""
	.align	4


	//----- nvinfo : EIATTR_CUDA_API_VERSION
	.align		4
        /*0000*/ 	.byte	0x04, 0x37
        /*0002*/ 	.short	(.L_173 - .L_172)
.L_172:
        /*0004*/ 	.word	0x00000082


	//----- nvinfo : EIATTR_KPARAM_INFO
	.align		4
.L_173:
        /*0008*/ 	.byte	0x04, 0x17
        /*000a*/ 	.short	(.L_175 - .L_174)
.L_174:
        /*000c*/ 	.word	0x00000000
        /*0010*/ 	.short	0x0004
        /*0012*/ 	.short	0x001c
        /*0014*/ 	.byte	0x00, 0xf0, 0x11, 0x00


	//----- nvinfo : EIATTR_KPARAM_INFO
	.align		4
.L_175:
        /*0018*/ 	.byte	0x04, 0x17
        /*001a*/ 	.short	(.L_177 - .L_176)
.L_176:
        /*001c*/ 	.word	0x00000000
        /*0020*/ 	.short	0x0003
        /*0022*/ 	.short	0x0018
        /*0024*/ 	.byte	0x00, 0xf0, 0x11, 0x00


	//----- nvinfo : EIATTR_KPARAM_INFO
	.align		4
.L_177:
        /*0028*/ 	.byte	0x04, 0x17
        /*002a*/ 	.short	(.L_179 - .L_178)
.L_178:
        /*002c*/ 	.word	0x00000000
        /*0030*/ 	.short	0x0002
        /*0032*/ 	.short	0x0010
        /*0034*/ 	.byte	0x00, 0xf5, 0x21, 0x00


	//----- nvinfo : EIATTR_KPARAM_INFO
	.align		4
.L_179:
        /*0038*/ 	.byte	0x04, 0x17
        /*003a*/ 	.short	(.L_181 - .L_180)
.L_180:
        /*003c*/ 	.word	0x00000000
        /*0040*/ 	.short	0x0001
        /*0042*/ 	.short	0x0008
        /*0044*/ 	.byte	0x00, 0xf5, 0x21, 0x00


	//----- nvinfo : EIATTR_KPARAM_INFO
	.align		4
.L_181:
        /*0048*/ 	.byte	0x04, 0x17
        /*004a*/ 	.short	(.L_183 - .L_182)
.L_182:
        /*004c*/ 	.word	0x00000000
        /*0050*/ 	.short	0x0000
        /*0052*/ 	.short	0x0000
        /*0054*/ 	.byte	0x00, 0xf5, 0x21, 0x00


	//----- nvinfo : EIATTR_SPARSE_MMA_MASK
	.align		4
.L_183:
        /*0058*/ 	.byte	0x03, 0x50
        /*005a*/ 	.short	0x0000


	//----- nvinfo : EIATTR_MAXREG_COUNT
	.align		4
        /*005c*/ 	.byte	0x03, 0x1b
        /*005e*/ 	.short	0x00ff


	//----- nvinfo : EIATTR_MERCURY_ISA_VERSION
	.align		4
        /*0060*/ 	.byte	0x03, 0x5f
        /*0062*/ 	.short	0x0101


	//----- nvinfo : EIATTR_VRC_CTA_INIT_COUNT
	.align		4
        /*0064*/ 	.byte	0x02, 0x4a
	.zero		1
	.zero		1


	//----- nvinfo : EIATTR_EXIT_INSTR_OFFSETS
	.align		4
        /*0068*/ 	.byte	0x04, 0x1c
        /*006a*/ 	.short	(.L_185 - .L_184)


	//   ....[0]....
.L_184:
        /*006c*/ 	.word	0x000000c0


	//   ....[1]....
        /*0070*/ 	.word	0x000001a0


	//   ....[2]....
        /*0074*/ 	.word	0x000001e0


	//----- nvinfo : EIATTR_CBANK_PARAM_SIZE
	.align		4
.L_185:
        /*0078*/ 	.byte	0x03, 0x19
        /*007a*/ 	.short	0x0020


	//----- nvinfo : EIATTR_PARAM_CBANK
	.align		4
        /*007c*/ 	.byte	0x04, 0x0a
        /*007e*/ 	.short	(.L_187 - .L_186)
	.align		4
.L_186:
        /*0080*/ 	.word	index@(.nv.constant0._Z10MatisEqualPfS_S_ii)
        /*0084*/ 	.short	0x0380
        /*0086*/ 	.short	0x0020


	//----- nvinfo : EIATTR_SW_WAR
	.align		4
.L_187:
        /*0088*/ 	.byte	0x04, 0x36
        /*008a*/ 	.short	(.L_189 - .L_188)
.L_188:
        /*008c*/ 	.word	0x00000008
.L_189:


//--------------------- .nv.info._Z6MatLogPfS_ii  --------------------------
	.section	.nv.info._Z6MatLogPfS_ii,"",@"SHT_CUDA_INFO"
	.sectionflags	@""
	.align	4


	//----- nvinfo : EIATTR_CUDA_API_VERSION
	.align		4
        /*0000*/ 	.byte	0x04, 0x37
        /*0002*/ 	.short	(.L_191 - .L_190)
.L_190:
        /*0004*/ 	.word	0x00000082


	//----- nvinfo : EIATTR_KPARAM_INFO
	.align		4
.L_191:
        /*0008*/ 	.byte	0x04, 0x17
        /*000a*/ 	.short	(.L_193 - .L_192)
.L_192:
        /*000c*/ 	.word	0x00000000
        /*0010*/ 	.short	0x0003
        /*0012*/ 	.short	0x0014
        /*0014*/ 	.byte	0x00, 0xf0, 0x11, 0x00


	//----- nvinfo : EIATTR_KPARAM_INFO
	.align		4
.L_193:
        /*0018*/ 	.byte	0x04, 0x17
        /*001a*/ 	.short	(.L_195 - .L_194)
.L_194:
        /*001c*/ 	.word	0x00000000
        /*0020*/ 	.short	0x0002
        /*0022*/ 	.short	0x0010
        /*0024*/ 	.byte	0x00, 0xf0, 0x11, 0x00


	//----- nvinfo : EIATTR_KPARAM_INFO
	.align		4
.L_195:
        /*0028*/ 	.byte	0x04, 0x17
        /*002a*/ 	.short	(.L_197 - .L_196)
.L_196:
        /*002c*/ 	.word	0x00000000
        /*0030*/ 	.short	0x0001
        /*0032*/ 	.short	0x0008
        /*0034*/ 	.byte	0x00, 0xf5, 0x21, 0x00


	//----- nvinfo : EIATTR_KPARAM_INFO
	.align		4
.L_197:
        /*0038*/ 	.byte	0x04, 0x17
        /*003a*/ 	.short	(.L_199 - .L_198)
.L_198:
        /*003c*/ 	.word	0x00000000
        /*0040*/ 	.short	0x0000
        /*0042*/ 	.short	0x0000
        /*0044*/ 	.byte	0x00, 0xf5, 0x21, 0x00


	//----- nvinfo : EIATTR_SPARSE_MMA_MASK
	.align		4
.L_199:
        /*0048*/ 	.byte	0x03, 0x50
        /*004a*/ 	.short	0x0000


	//----- nvinfo : EIATTR_MAXREG_COUNT
	.align		4
        /*004c*/ 	.byte	0x03, 0x1b
        /*004e*/ 	.short	0x00ff


	//----- nvinfo : EIATTR_MERCURY_ISA_VERSION
	.align		4
        /*0050*/ 	.byte	0x03, 0x5f
        /*0052*/ 	.short	0x0101


	//----- nvinfo : EIATTR_VRC_CTA_INIT_COUNT
	.align		4
        /*0054*/ 	.byte	0x02, 0x4a
	.zero		1
	.zero		1


	//----- nvinfo : EIATTR_EXIT_INSTR_OFFSETS
	.align		4
        /*0058*/ 	.byte	0x04, 0x1c
        /*005a*/ 	.short	(.L_201 - .L_200)


	//   ....[0]....
.L_200:
        /*005c*/ 	.word	0x000000c0


	//   ....[1]....
        /*0060*/ 	.word	0x000002f0


	//----- nvinfo : EIATTR_CBANK_PARAM_SIZE
	.align		4
.L_201:
        /*0064*/ 	.byte	0x03, 0x19
        /*0066*/ 	.short	0x0018


	//----- nvinfo : EIATTR_PARAM_CBANK
	.align		4
        /*0068*/ 	.byte	0x04, 0x0a
        /*006a*/ 	.short	(.L_203 - .L_202)
	.align		4
.L_202:
        /*006c*/ 	.word	index@(.nv.constant0._Z6MatLogPfS_ii)
        /*0070*/ 	.short	0x0380
        /*0072*/ 	.short	0x0018


	//----- nvinfo : EIATTR_SW_WAR
	.align		4
.L_203:
        /*0074*/ 	.byte	0x04, 0x36
        /*0076*/ 	.short	(.L_205 - .L_204)
.L_204:
        /*0078*/ 	.word	0x00000008
.L_205:


//--------------------- .nv.info._Z9MatArctanPfS_ii --------------------------
	.section	.nv.info._Z9MatArctanPfS_ii,"",@"SHT_CUDA_INFO"
	.sectionflags	@""
	.align	4


	//----- nvinfo : EIATTR_CUDA_API_VERSION
	.align		4
        /*0000*/ 	.byte	0x04, 0x37
        /*0002*/ 	.short	(.L_207 - .L_206)
.L_206:
        /*0004*/ 	.word	0x00000082


	//----- nvinfo : EIATTR_KPARAM_INFO
	.align		4
.L_207:
        /*0008*/ 	.byte	0x04, 0x17
        /*000a*/ 	.short	(.L_209 - .L_208)
.L_208:
        /*000c*/ 	.word	0x00000000
        /*0010*/ 	.short	0x0003
        /*0012*/ 	.short	0x0014
        /*0014*/ 	.byte	0x00, 0xf0, 0x11, 0x00


	//----- nvinfo : EIATTR_KPARAM_INFO
	.align		4
.L_209:
        /*0018*/ 	.byte	0x04, 0x17
        /*001a*/ 	.short	(.L_211 - .L_210)
.L_210:
        /*001c*/ 	.word	0x00000000
        /*0020*/ 	.short	0x0002
        /*0022*/ 	.short	0x0010
        /*0024*/ 	.byte	0x00, 0xf0, 0x11, 0x00


	//----- nvinfo : EIATTR_KPARAM_INFO
	.align		4
.L_211:
        /*0028*/ 	.byte	0x04, 0x17
        /*002a*/ 	.short	(.L_213 - .L_212)
.L_212:
        /*002c*/ 	.word	0x00000000
        /*0030*/ 	.short	0x0001
        /*0032*/ 	.short	0x0008
        /*0034*/ 	.byte	0x00, 0xf5, 0x21, 0x00


	//----- nvinfo : EIATTR_KPARAM_INFO
	.align		4
.L_213:
        /*0038*/ 	.byte	0x04, 0x17
        /*003a*/ 	.short	(.L_215 - .L_214)
.L_214:
        /*003c*/ 	.word	0x00000000
        /*0040*/ 	.short	0x0000
        /*0042*/ 	.short	0x0000
        /*0044*/ 	.byte	0x00, 0xf5, 0x21, 0x00


	//----- nvinfo : EIATTR_SPARSE_MMA_MASK
	.align		4
.L_215:
        /*0048*/ 	.byte	0x03, 0x50
        /*004a*/ 	.short	0x0000


	//----- nvinfo : EIATTR_MAXREG_COUNT
	.align		4
        /*004c*/ 	.byte	0x03, 0x1b
        /*004e*/ 	.short	0x00ff


	//----- nvinfo : EIATTR_MERCURY_ISA_VERSION
	.align		4
        /*0050*/ 	.byte	0x03, 0x5f
        /*0052*/ 	.short	0x0101


	//----- nvinfo : EIATTR_VRC_CTA_INIT_COUNT
	.align		4
        /*0054*/ 	.byte	0x02, 0x4a
	.zero		1
	.zero		1


	//----- nvinfo : EIATTR_EXIT_INSTR_OFFSETS
	.align		4
        /*0058*/ 	.byte	0x04, 0x1c
        /*005a*/ 	.short	(.L_217 - .L_216)


	//   ....[0]....
.L_216:
        /*005c*/ 	.word	0x000000c0


	//   ....[1]....
        /*0060*/ 	.word	0x00000280


	//----- nvinfo : EIATTR_CBANK_PARAM_SIZE
	.align		4
.L_217:
        /*0064*/ 	.byte	0x03, 0x19
        /*0066*/ 	.short	0x0018


	//----- nvinfo : EIATTR_PARAM_CBANK
	.align		4
        /*0068*/ 	.byte	0x04, 0x0a
        /*006a*/ 	.short	(.L_219 - .L_218)
	.align		4
.L_218:
        /*006c*/ 	.word	index@(.nv.constant0._Z9MatArctanPfS_ii)
        /*0070*/ 	.short	0x0380
        /*0072*/ 	.short	0x0018


	//----- nvinfo : EIATTR_SW_WAR
	.align		4
.L_219:
        /*0074*/ 	.byte	0x04, 0x36
        /*0076*/ 	.short	(.L_221 - .L_220)
.L_220:
        /*0078*/ 	.word	0x00000008
.L_221:


//--------------------- .nv.info._Z6MatAbsPfS_ii  --------------------------
	.section	.nv.info._Z6MatAbsPfS_ii,"",@"SHT_CUDA_INFO"
	.sectionflags	@""
	.align	4


	//----- nvinfo : EIATTR_CUDA_API_VERSION
	.align		4
        /*0000*/ 	.byte	0x04, 0x37
        /*0002*/ 	.short	(.L_223 - .L_222)
.L_222:
        /*0004*/ 	.word	0x00000082


	//----- nvinfo : EIATTR_KPARAM_INFO
	.align		4
.L_223:
        /*0008*/ 	.byte	0x04, 0x17
        /*000a*/ 	.short	(.L_225 - .L_224)
.L_224:
        /*000c*/ 	.word	0x00000000
        /*0010*/ 	.short	0x0003
        /*0012*/ 	.short	0x0014
        /*0014*/ 	.byte	0x00, 0xf0, 0x11, 0x00


	//----- nvinfo : EIATTR_KPARAM_INFO
	.align		4
.L_225:
        /*0018*/ 	.byte	0x04, 0x17
        /*001a*/ 	.short	(.L_227 - .L_226)
.L_226:
        /*001c*/ 	.word	0x00000000
        /*0020*/ 	.short	0x0002
        /*0022*/ 	.short	0x0010
        /*0024*/ 	.byte	0x00, 0xf0, 0x11, 0x00


	//----- nvinfo : EIATTR_KPARAM_INFO
	.align		4
.L_227:
        /*0028*/ 	.byte	0x04, 0x17
        /*002a*/ 	.short	(.L_229 - .L_228)
.L_228:
        /*002c*/ 	.word	0x00000000
        /*0030*/ 	.short	0x0001
        /*0032*/ 	.short	0x0008
        /*0034*/ 	.byte	0x00, 0xf5, 0x21, 0x00


	//----- nvinfo : EIATTR_KPARAM_INFO
	.align		4
.L_229:
        /*0038*/ 	.byte	0x04, 0x17
        /*003a*/ 	.short	(.L_231 - .L_230)
.L_230:
        /*003c*/ 	.word	0x00000000
        /*0040*/ 	.short	0x0000
        /*0042*/ 	.short	0x0000
        /*0044*/ 	.byte	0x00, 0xf5, 0x21, 0x00


	//----- nvinfo : EIATTR_SPARSE_MMA_MASK
	.align		4
.L_231:
        /*0048*/ 	.byte	0x03, 0x50
        /*004a*/ 	.short	0x0000


	//----- nvinfo : EIATTR_MAXREG_COUNT
	.align		4
        /*004c*/ 	.byte	0x03, 0x1b
        /*004e*/ 	.short	0x00ff


	//----- nvinfo : EIATTR_MERCURY_ISA_VERSION
	.align		4
        /*0050*/ 	.byte	0x03, 0x5f
        /*0052*/ 	.short	0x0101


	//----- nvinfo : EIATTR_VRC_CTA_INIT_COUNT
	.align		4
        /*0054*/ 	.byte	0x02, 0x4a
	.zero		1
	.zero		1


	//----- nvinfo : EIATTR_EXIT_INSTR_OFFSETS
	.align		4
        /*0058*/ 	.byte	0x04, 0x1c
        /*005a*/ 	.short	(.L_233 - .L_232)


	//   ....[0]....
.L_232:
        /*005c*/ 	.word	0x000000c0


	//   ....[1]....
        /*0060*/ 	.word	0x00000160


	//----- nvinfo : EIATTR_CBANK_PARAM_SIZE
	.align		4
.L_233:
        /*0064*/ 	.byte	0x03, 0x19
        /*0066*/ 	.short	0x0018


	//----- nvinfo : EIATTR_PARAM_CBANK
	.align		4
        /*0068*/ 	.byte	0x04, 0x0a
        /*006a*/ 	.short	(.L_235 - .L_234)
	.align		4
.L_234:
        /*006c*/ 	.word	index@(.nv.constant0._Z6MatAbsPfS_ii)
        /*0070*/ 	.short	0x0380
        /*0072*/ 	.short	0x0018


	//----- nvinfo : EIATTR_SW_WAR
	.align		4
.L_235:
        /*0074*/ 	.byte	0x04, 0x36
        /*0076*/ 	.short	(.L_237 - .L_236)
.L_236:
        /*0078*/ 	.word	0x00000008
.L_237:


//--------------------- .nv.info._Z6MatExpPfS_ii  --------------------------
	.section	.nv.info._Z6MatExpPfS_ii,"",@"SHT_CUDA_INFO"
	.sectionflags	@""
	.align	4


	//----- nvinfo : EIATTR_CUDA_API_VERSION
	.align		4
        /*0000*/ 	.byte	0x04, 0x37
        /*0002*/ 	.short	(.L_239 - .L_238)
.L_238:
        /*0004*/ 	.word	0x00000082


	//----- nvinfo : EIATTR_KPARAM_INFO
	.align		4
.L_239:
        /*0008*/ 	.byte	0x04, 0x17
        /*000a*/ 	.short	(.L_241 - .L_240)
.L_240:
        /*000c*/ 	.word	0x00000000
        /*0010*/ 	.short	0x0003
        /*0012*/ 	.short	0x0014
        /*0014*/ 	.byte	0x00, 0xf0, 0x11, 0x00


	//----- nvinfo : EIATTR_KPARAM_INFO
	.align		4
.L_241:
        /*0018*/ 	.byte	0x04, 0x17
        /*001a*/ 	.short	(.L_243 - .L_242)
.L_242:
        /*001c*/ 	.word	0x00000000
        /*0020*/ 	.short	0x0002
        /*0022*/ 	.short	0x0010
        /*0024*/ 	.byte	0x00, 0xf0, 0x11, 0x00


	//----- nvinfo : EIATTR_KPARAM_INFO
	.align		4
.L_243:
        /*0028*/ 	.byte	0x04, 0x17
        /*002a*/ 	.short	(.L_245 - .L_244)
.L_244:
        /*002c*/ 	.word	0x00000000
        /*0030*/ 	.short	0x0001
        /*0032*/ 	.short	0x0008
        /*0034*/ 	.byte	0x00, 0xf5, 0x21, 0x00


	//----- nvinfo : EIATTR_KPARAM_INFO
	.align		4
.L_245:
        /*0038*/ 	.byte	0x04, 0x17
        /*003a*/ 	.short	(.L_247 - .L_246)
.L_246:
        /*003c*/ 	.word	0x00000000
        /*0040*/ 	.short	0x0000
        /*0042*/ 	.short	0x0000
        /*0044*/ 	.byte	0x00, 0xf5, 0x21, 0x00


	//----- nvinfo : EIATTR_SPARSE_MMA_MASK
	.align		4
.L_247:
        /*0048*/ 	.byte	0x03, 0x50
        /*004a*/ 	.short	0x0000


	//----- nvinfo : EIATTR_MAXREG_COUNT
	.align		4
        /*004c*/ 	.byte	0x03, 0x1b
        /*004e*/ 	.short	0x00ff


	//----- nvinfo : EIATTR_MERCURY_ISA_VERSION
	.align		4
        /*0050*/ 	.byte	0x03, 0x5f
        /*0052*/ 	.short	0x0101


	//----- nvinfo : EIATTR_VRC_CTA_INIT_COUNT
	.align		4
        /*0054*/ 	.byte	0x02, 0x4a
	.zero		1
	.zero		1


	//----- nvinfo : EIATTR_EXIT_INSTR_OFFSETS
	.align		4
        /*0058*/ 	.byte	0x04, 0x1c
        /*005a*/ 	.short	(.L_249 - .L_248)


	//   ....[0]....
.L_248:
        /*005c*/ 	.word	0x000000c0


	//   ....[1]....
        /*0060*/ 	.word	0x000001f0


	//----- nvinfo : EIATTR_CBANK_PARAM_SIZE
	.align		4
.L_249:
        /*0064*/ 	.byte	0x03, 0x19
        /*0066*/ 	.short	0x0018


	//----- nvinfo : EIATTR_PARAM_CBANK
	.align		4
        /*0068*/ 	.byte	0x04, 0x0a
        /*006a*/ 	.short	(.L_251 - .L_250)
	.align		4
.L_250:
        /*006c*/ 	.word	index@(.nv.constant0._Z6MatExpPfS_ii)
        /*0070*/ 	.short	0x0380
        /*0072*/ 	.short	0x0018


	//----- nvinfo : EIATTR_SW_WAR
	.align		4
.L_251:
        /*0074*/ 	.byte	0x04, 0x36
        /*0076*/ 	.short	(.L_253 - .L_252)
.L_252:
        /*0078*/ 	.word	0x00000008
.L_253:


//--------------------- .nv.info._Z7MatSqrtPfS_ii --------------------------
	.section	.nv.info._Z7MatSqrtPfS_ii,"",@"SHT_CUDA_INFO"
	.sectionflags	@""
	.align	4


	//----- nvinfo : EIATTR_CUDA_API_VERSION
	.align		4
        /*0000*/ 	.byte	0x04, 0x37
        /*0002*/ 	.short	(.L_255 - .L_254)
.L_254:
        /*0004*/ 	.word	0x00000082


	//----- nvinfo : EIATTR_KPARAM_INFO
	.align		4
.L_255:
        /*0008*/ 	.byte	0x04, 0x17
        /*000a*/ 	.short	(.L_257 - .L_256)
.L_256:
        /*000c*/ 	.word	0x00000000
        /*0010*/ 	.short	0x0003
        /*0012*/ 	.short	0x0014
        /*0014*/ 	.byte	0x00, 0xf0, 0x11, 0x00


	//----- nvinfo : EIATTR_KPARAM_INFO
	.align		4
.L_257:
        /*0018*/ 	.byte	0x04, 0x17
        /*001a*/ 	.short	(.L_259 - .L_258)
.L_258:
        /*001c*/ 	.word	0x00000000
        /*0020*/ 	.short	0x0002
        /*0022*/ 	.short	0x0010
        /*0024*/ 	.byte	0x00, 0xf0, 0x11, 0x00


	//----- nvinfo : EIATTR_KPARAM_INFO
	.align		4
.L_259:
        /*0028*/ 	.byte	0x04, 0x17
        /*002a*/ 	.short	(.L_261 - .L_260)
.L_260:
        /*002c*/ 	.word	0x00000000
        /*0030*/ 	.short	0x0001
        /*0032*/ 	.short	0x0008
        /*0034*/ 	.byte	0x00, 0xf5, 0x21, 0x00


	//----- nvinfo : EIATTR_KPARAM_INFO
	.align		4
.L_261:
        /*0038*/ 	.byte	0x04, 0x17
        /*003a*/ 	.short	(.L_263 - .L_262)
.L_262:
        /*003c*/ 	.word	0x00000000
        /*0040*/ 	.short	0x0000
        /*0042*/ 	.short	0x0000
        /*0044*/ 	.byte	0x00, 0xf5, 0x21, 0x00


	//----- nvinfo : EIATTR_SPARSE_MMA_MASK
	.align		4
.L_263:
        /*0048*/ 	.byte	0x03, 0x50
        /*004a*/ 	.short	0x0000


	//----- nvinfo : EIATTR_MAXREG_COUNT
	.align		4
        /*004c*/ 	.byte	0x03, 0x1b
        /*004e*/ 	.short	0x00ff


	//----- nvinfo : EIATTR_MERCURY_ISA_VERSION
	.align		4
        /*0050*/ 	.byte	0x03, 0x5f
        /*0052*/ 	.short	0x0101


	//----- nvinfo : EIATTR_VRC_CTA_INIT_COUNT
	.align		4
        /*0054*/ 	.byte	0x02, 0x4a
	.zero		1
	.zero		1


	//----- nvinfo : EIATTR_EXIT_INSTR_OFFSETS
	.align		4
        /*0058*/ 	.byte	0x04, 0x1c
        /*005a*/ 	.short	(.L_265 - .L_264)


	//   ....[0]....
.L_264:
        /*005c*/ 	.word	0x000000c0


	//   ....[1]....
        /*0060*/ 	.word	0x00000220


	//----- nvinfo : EIATTR_CRS_STACK_SIZE
	.align		4
.L_265:
        /*0064*/ 	.byte	0x04, 0x1e
        /*0066*/ 	.short	(.L_267 - .L_266)
.L_266:
        /*0068*/ 	.word	0x00000000


	//----- nvinfo : EIATTR_CBANK_PARAM_SIZE
	.align		4
.L_267:
        /*006c*/ 	.byte	0x03, 0x19
        /*006e*/ 	.short	0x0018


	//----- nvinfo : EIATTR_PARAM_CBANK
	.align		4
        /*0070*/ 	.byte	0x04, 0x0a
        /*0072*/ 	.short	(.L_269 - .L_268)
	.align		4
.L_268:
        /*0074*/ 	.word	index@(.nv.constant0._Z7MatSqrtPfS_ii)
        /*0078*/ 	.short	0x0380
        /*007a*/ 	.short	0x0018


	//----- nvinfo : EIATTR_SW_WAR
	.align		4
.L_269:
        /*007c*/ 	.byte	0x04, 0x36
        /*007e*/ 	.short	(.L_271 - .L_270)
.L_270:
        /*0080*/ 	.word	0x00000008
.L_271:


//--------------------- .nv.info._Z6MatPowPffS_ii --------------------------
	.section	.nv.info._Z6MatPowPffS_ii,"",@"SHT_CUDA_INFO"
	.sectionflags	@""
	.align	4


	//----- nvinfo : EIATTR_CUDA_API_VERSION
	.align		4
        /*0000*/ 	.byte	0x04, 0x37
        /*0002*/ 	.short	(.L_273 - .L_272)
.L_272:
        /*0004*/ 	.word	0x00000082


	//----- nvinfo : EIATTR_KPARAM_INFO
	.align		4
.L_273:
        /*0008*/ 	.byte	0x04, 0x17
        /*000a*/ 	.short	(.L_275 - .L_274)
.L_274:
        /*000c*/ 	.word	0x00000000
        /*0010*/ 	.short	0x0004
        /*0012*/ 	.short	0x001c
        /*0014*/ 	.byte	0x00, 0xf0, 0x11, 0x00


	//----- nvinfo : EIATTR_KPARAM_INFO
	.align		4
.L_275:
        /*0018*/ 	.byte	0x04, 0x17
        /*001a*/ 	.short	(.L_277 - .L_276)
.L_276:
        /*001c*/ 	.word	0x00000000
        /*0020*/ 	.short	0x0003
        /*0022*/ 	.short	0x0018
        /*0024*/ 	.byte	0x00, 0xf0, 0x11, 0x00


	//----- nvinfo : EIATTR_KPARAM_INFO
	.align		4
.L_277:
        /*0028*/ 	.byte	0x04, 0x17
        /*002a*/ 	.short	(.L_279 - .L_278)
.L_278:
        /*002c*/ 	.word	0x00000000
        /*0030*/ 	.short	0x0002
        /*0032*/ 	.short	0x0010
        /*0034*/ 	.byte	0x00, 0xf5, 0x21, 0x00


	//----- nvinfo : EIATTR_KPARAM_INFO
	.align		4
.L_279:
        /*0038*/ 	.byte	0x04, 0x17
        /*003a*/ 	.short	(.L_281 - .L_280)
.L_280:
        /*003c*/ 	.word	0x00000000
        /*0040*/ 	.short	0x0001
        /*0042*/ 	.short	0x0008
        /*0044*/ 	.byte	0x00, 0xf0, 0x11, 0x00


	//----- nvinfo : EIATTR_KPARAM_INFO
	.align		4
.L_281:
        /*0048*/ 	.byte	0x04, 0x17
        /*004a*/ 	.short	(.L_283 - .L_282)
.L_282:
        /*004c*/ 	.word	0x00000000
        /*0050*/ 	.short	0x0000
        /*0052*/ 	.short	0x0000
        /*0054*/ 	.byte	0x00, 0xf5, 0x21, 0x00


	//----- nvinfo : EIATTR_SPARSE_MMA_MASK
	.align		4
.L_283:
        /*0058*/ 	.byte	0x03, 0x50
        /*005a*/ 	.short	0x0000


	//----- nvinfo : EIATTR_MAXREG_COUNT
	.align		4
        /*005c*/ 	.byte	0x03, 0x1b
        /*005e*/ 	.short	0x00ff


	//----- nvinfo : EIATTR_MERCURY_ISA_VERSION
	.align		4
        /*0060*/ 	.byte	0x03, 0x5f
        /*0062*/ 	.short	0x0101


	//----- nvinfo : EIATTR_VRC_CTA_INIT_COUNT
	.align		4
        /*0064*/ 	.byte	0x02, 0x4a
	.zero		1
	.zero		1


	//----- nvinfo : EIATTR_EXIT_INSTR_OFFSETS
	.align		4
        /*0068*/ 	.byte	0x04, 0x1c
        /*006a*/ 	.short	(.L_285 - .L_284)


	//   ....[0]....
.L_284:
        /*006c*/ 	.word	0x000000c0


	//   ....[1]....
        /*0070*/ 	.word	0x00000710


	//----- nvinfo : EIATTR_CRS_STACK_SIZE
	.align		4
.L_285:
        /*0074*/ 	.byte	0x04, 0x1e
        /*0076*/ 	.short	(.L_287 - .L_286)
.L_286:
        /*0078*/ 	.word	0x00000000


	//----- nvinfo : EIATTR_CBANK_PARAM_SIZE
	.align		4
.L_287:
        /*007c*/ 	.byte	0x03, 0x19
        /*007e*/ 	.short	0x0020


	//----- nvinfo : EIATTR_PARAM_CBANK
	.align		4
        /*0080*/ 	.byte	0x04, 0x0a
        /*0082*/ 	.short	(.L_289 - .L_288)
	.align		4
.L_288:
        /*0084*/ 	.word	index@(.nv.constant0._Z6MatPowPffS_ii)
        /*0088*/ 	.short	0x0380
        /*008a*/ 	.short	0x0020


	//----- nvinfo : EIATTR_SW_WAR
	.align		4
.L_289:
        /*008c*/ 	.byte	0x04, 0x36
        /*008e*/ 	.short	(.L_291 - .L_290)
.L_290:
        /*0090*/ 	.word	0x00000008
.L_291:


//--------------------- .nv.info._Z14MatDivideConstPffS_ii --------------------------
	.section	.nv.info._Z14MatDivideConstPffS_ii,"",@"SHT_CUDA_INFO"
	.sectionflags	@""
	.align	4


	//----- nvinfo : EIATTR_CUDA_API_VERSION
	.align		4
        /*0000*/ 	.byte	0x04, 0x37
        /*0002*/ 	.short	(.L_293 - .L_292)
.L_292:
        /*0004*/ 	.word	0x00000082


	//----- nvinfo : EIATTR_KPARAM_INFO
	.align		4
.L_293:
        /*0008*/ 	.byte	0x04, 0x17
        /*000a*/ 	.short	(.L_295 - .L_294)
.L_294:
        /*000c*/ 	.word	0x00000000
        /*0010*/ 	.short	0x0004
        /*0012*/ 	.short	0x001c
        /*0014*/ 	.byte	0x00, 0xf0, 0x11, 0x00


	//----- nvinfo : EIATTR_KPARAM_INFO
	.align		4
.L_295:
        /*0018*/ 	.byte	0x04, 0x17
        /*001a*/ 	.short	(.L_297 - .L_296)
.L_296:
        /*001c*/ 	.word	0x00000000
        /*0020*/ 	.short	0x0003
        /*0022*/ 	.short	0x0018
        /*0024*/ 	.byte	0x00, 0xf0, 0x11, 0x00


	//----- nvinfo : EIATTR_KPARAM_INFO
	.align		4
.L_297:
        /*0028*/ 	.byte	0x04, 0x17
        /*002a*/ 	.short	(.L_299 - .L_298)
.L_298:
        /*002c*/ 	.word	0x00000000
        /*0030*/ 	.short	0x0002
        /*0032*/ 	.short	0x0010
        /*0034*/ 	.byte	0x00, 0xf5, 0x21, 0x00


	//----- nvinfo : EIATTR_KPARAM_INFO
	.align		4
.L_299:
        /*0038*/ 	.byte	0x04, 0x17
        /*003a*/ 	.short	(.L_301 - .L_300)
.L_300:
        /*003c*/ 	.word	0x00000000
        /*0040*/ 	.short	0x0001
        /*0042*/ 	.short	0x0008
        /*0044*/ 	.byte	0x00, 0xf0, 0x11, 0x00


	//----- nvinfo : EIATTR_KPARAM_INFO
	.align		4
.L_301:
        /*0048*/ 	.byte	0x04, 0x17
        /*004a*/ 	.short	(.L_303 - .L_302)
.L_302:
        /*004c*/ 	.word	0x00000000
        /*0050*/ 	.short	0x0000
        /*0052*/ 	.short	0x0000
        /*0054*/ 	.byte	0x00, 0xf5, 0x21, 0x00


	//----- nvinfo : EIATTR_SPARSE_MMA_MASK
	.align		4
.L_303:
        /*0058*/ 	.byte	0x03, 0x50
        /*005a*/ 	.short	0x0000


	//----- nvinfo : EIATTR_MAXREG_COUNT
	.align		4
        /*005c*/ 	.byte	0x03, 0x1b
        /*005e*/ 	.short	0x00ff


	//----- nvinfo : EIATTR_MERCURY_ISA_VERSION
	.align		4
        /*0060*/ 	.byte	0x03, 0x5f
        /*0062*/ 	.short	0x0101


	//----- nvinfo : EIATTR_VRC_CTA_INIT_COUNT
	.align		4
        /*0064*/ 	.byte	0x02, 0x4a
	.zero		1
	.zero		1


	//----- nvinfo : EIATTR_EXIT_INSTR_OFFSETS
	.align		4
        /*0068*/ 	.byte	0x04, 0x1c
        /*006a*/ 	.short	(.L_305 - .L_304)


	//   ....[0]....
.L_304:
        /*006c*/ 	.word	0x000000c0


	//   ....[1]....
        /*0070*/ 	.word	0x00000230


	//----- nvinfo : EIATTR_CRS_STACK_SIZE
	.align		4
.L_305:
        /*0074*/ 	.byte	0x04, 0x1e
        /*0076*/ 	.short	(.L_307 - .L_306)
.L_306:
        /*0078*/ 	.word	0x00000000


	//----- nvinfo : EIATTR_CBANK_PARAM_SIZE
	.align		4
.L_307:
        /*007c*/ 	.byte	0x03, 0x19
        /*007e*/ 	.short	0x0020


	//----- nvinfo : EIATTR_PARAM_CBANK
	.align		4
        /*0080*/ 	.byte	0x04, 0x0a
        /*0082*/ 	.short	(.L_309 - .L_308)
	.align		4
.L_308:
        /*0084*/ 	.word	index@(.nv.constant0._Z14MatDivideConstPffS_ii)
        /*0088*/ 	.short	0x0380
        /*008a*/ 	.short	0x0020


	//----- nvinfo : EIATTR_SW_WAR
	.align		4
.L_309:
        /*008c*/ 	.byte	0x04, 0x36
        /*008e*/ 	.short	(.L_311 - .L_310)
.L_310:
        /*0090*/ 	.word	0x00000008
.L_311:


//--------------------- .nv.info._Z9MatDividePfS_S_ii --------------------------
	.section	.nv.info._Z9MatDividePfS_S_ii,"",@"SHT_CUDA_INFO"
	.sectionflags	@""
	.align	4


	//----- nvinfo : EIATTR_CUDA_API_VERSION
	.align		4
        /*0000*/ 	.byte	0x04, 0x37
        /*0002*/ 	.short	(.L_313 - .L_312)
.L_312:
        /*0004*/ 	.word	0x00000082


	//----- nvinfo : EIATTR_KPARAM_INFO
	.align		4
.L_313:
        /*0008*/ 	.byte	0x04, 0x17
        /*000a*/ 	.short	(.L_315 - .L_314)
.L_314:
        /*000c*/ 	.word	0x00000000
        /*0010*/ 	.short	0x0004
        /*0012*/ 	.short	0x001c
        /*0014*/ 	.byte	0x00, 0xf0, 0x11, 0x00


	//----- nvinfo : EIATTR_KPARAM_INFO
	.align		4
.L_315:
        /*0018*/ 	.byte	0x04, 0x17
        /*001a*/ 	.short	(.L_317 - .L_316)
.L_316:
        /*001c*/ 	.word	0x00000000
        /*0020*/ 	.short	0x0003
        /*0022*/ 	.short	0x0018
        /*0024*/ 	.byte	0x00, 0xf0, 0x11, 0x00


	//----- nvinfo : EIATTR_KPARAM_INFO
	.align		4
.L_317:
        /*0028*/ 	.byte	0x04, 0x17
        /*002a*/ 	.short	(.L_319 - .L_318)
.L_318:
        /*002c*/ 	.word	0x00000000
        /*0030*/ 	.short	0x0002
        /*0032*/ 	.short	0x0010
        /*0034*/ 	.byte	0x00, 0xf5, 0x21, 0x00


	//----- nvinfo : EIATTR_KPARAM_INFO
	.align		4
.L_319:
        /*0038*/ 	.byte	0x04, 0x17
        /*003a*/ 	.short	(.L_321 - .L_320)
.L_320:
        /*003c*/ 	.word	0x00000000
        /*0040*/ 	.short	0x0001
        /*0042*/ 	.short	0x0008
        /*0044*/ 	.byte	0x00, 0xf5, 0x21, 0x00


	//----- nvinfo : EIATTR_KPARAM_INFO
	.align		4
.L_321:
        /*0048*/ 	.byte	0x04, 0x17
        /*004a*/ 	.short	(.L_323 - .L_322)
.L_322:
        /*004c*/ 	.word	0x00000000
        /*0050*/ 	.short	0x0000
        /*0052*/ 	.short	0x0000
        /*0054*/ 	.byte	0x00, 0xf5, 0x21, 0x00


	//----- nvinfo : EIATTR_SPARSE_MMA_MASK
	.align		4
.L_323:
        /*0058*/ 	.byte	0x03, 0x50
        /*005a*/ 	.short	0x0000


	//----- nvinfo : EIATTR_MAXREG_COUNT
	.align		4
        /*005c*/ 	.byte	0x03, 0x1b
        /*005e*/ 	.short	0x00ff


	//----- nvinfo : EIATTR_MERCURY_ISA_VERSION
	.align		4
        /*0060*/ 	.byte	0x03, 0x5f
        /*0062*/ 	.short	0x0101


	//----- nvinfo : EIATTR_VRC_CTA_INIT_COUNT
	.align		4
        /*0064*/ 	.byte	0x02, 0x4a
	.zero		1
	.zero		1


	//----- nvinfo : EIATTR_EXIT_INSTR_OFFSETS
	.align		4
        /*0068*/ 	.byte	0x04, 0x1c
        /*006a*/ 	.short	(.L_325 - .L_324)


	//   ....[0]....
.L_324:
        /*006c*/ 	.word	0x000000c0


	//   ....[1]....
        /*0070*/ 	.word	0x00000250


	//----- nvinfo : EIATTR_CRS_STACK_SIZE
	.align		4
.L_325:
        /*0074*/ 	.byte	0x04, 0x1e
        /*0076*/ 	.short	(.L_327 - .L_326)
.L_326:
        /*0078*/ 	.word	0x00000000


	//----- nvinfo : EIATTR_CBANK_PARAM_SIZE
	.align		4
.L_327:
        /*007c*/ 	.byte	0x03, 0x19
        /*007e*/ 	.short	0x0020


	//----- nvinfo : EIATTR_PARAM_CBANK
	.align		4
        /*0080*/ 	.byte	0x04, 0x0a
        /*0082*/ 	.short	(.L_329 - .L_328)
	.align		4
.L_328:
        /*0084*/ 	.word	index@(.nv.constant0._Z9MatDividePfS_S_ii)
        /*0088*/ 	.short	0x0380
        /*008a*/ 	.short	0x0020


	//----- nvinfo : EIATTR_SW_WAR
	.align		4
.L_329:
        /*008c*/ 	.byte	0x04, 0x36
        /*008e*/ 	.short	(.L_331 - .L_330)
.L_330:
        /*0090*/ 	.word	0x00000008
.L_331:


//--------------------- .nv.info._Z12MatMultConstPffS_ii --------------------------
	.section	.nv.info._Z12MatMultConstPffS_ii,"",@"SHT_CUDA_INFO"
	.sectionflags	@""
	.align	4


	//----- nvinfo : EIATTR_CUDA_API_VERSION
	.align		4
        /*0000*/ 	.byte	0x04, 0x37
        /*0002*/ 	.short	(.L_333 - .L_332)
.L_332:
        /*0004*/ 	.word	0x00000082


	//----- nvinfo : EIATTR_KPARAM_INFO
	.align		4
.L_333:
        /*0008*/ 	.byte	0x04, 0x17
        /*000a*/ 	.short	(.L_335 - .L_334)
.L_334:
        /*000c*/ 	.word	0x00000000
        /*0010*/ 	.short	0x0004
        /*0012*/ 	.short	0x001c
        /*0014*/ 	.byte	0x00, 0xf0, 0x11, 0x00


	//----- nvinfo : EIATTR_KPARAM_INFO
	.align		4
.L_335:
        /*0018*/ 	.byte	0x04, 0x17
        /*001a*/ 	.short	(.L_337 - .L_336)
.L_336:
        /*001c*/ 	.word	0x00000000
        /*0020*/ 	.short	0x0003
        /*0022*/ 	.short	0x0018
        /*0024*/ 	.byte	0x00, 0xf0, 0x11, 0x00


	//----- nvinfo : EIATTR_KPARAM_INFO
	.align		4
.L_337:
        /*0028*/ 	.byte	0x04, 0x17
        /*002a*/ 	.short	(.L_339 - .L_338)
.L_338:
        /*002c*/ 	.word	0x00000000
        /*0030*/ 	.short	0x0002
        /*0032*/ 	.short	0x0010
        /*0034*/ 	.byte	0x00, 0xf5, 0x21, 0x00


	//----- nvinfo : EIATTR_KPARAM_INFO
	.align		4
.L_339:
        /*0038*/ 	.byte	0x04, 0x17
        /*003a*/ 	.short	(.L_341 - .L_340)
.L_340:
        /*003c*/ 	.word	0x00000000
        /*0040*/ 	.short	0x0001
        /*0042*/ 	.short	0x0008
        /*0044*/ 	.byte	0x00, 0xf0, 0x11, 0x00


	//----- nvinfo : EIATTR_KPARAM_INFO
	.align		4
.L_341:
        /*0048*/ 	.byte	0x04, 0x17
        /*004a*/ 	.short	(.L_343 - .L_342)
.L_342:
        /*004c*/ 	.word	0x00000000
        /*0050*/ 	.short	0x0000
        /*0052*/ 	.short	0x0000
        /*0054*/ 	.byte	0x00, 0xf5, 0x21, 0x00


	//----- nvinfo : EIATTR_SPARSE_MMA_MASK
	.align		4
.L_343:
        /*0058*/ 	.byte	0x03, 0x50
        /*005a*/ 	.short	0x0000


	//----- nvinfo : EIATTR_MAXREG_COUNT
	.align		4
        /*005c*/ 	.byte	0x03, 0x1b
        /*005e*/ 	.short	0x00ff


	//----- nvinfo : EIATTR_MERCURY_ISA_VERSION
	.align		4
        /*0060*/ 	.byte	0x03, 0x5f
        /*0062*/ 	.short	0x0101


	//----- nvinfo : EIATTR_VRC_CTA_INIT_COUNT
	.align		4
        /*0064*/ 	.byte	0x02, 0x4a
	.zero		1
	.zero		1


	//----- nvinfo : EIATTR_EXIT_INSTR_OFFSETS
	.align		4
        /*0068*/ 	.byte	0x04, 0x1c
        /*006a*/ 	.short	(.L_345 - .L_344)


	//   ....[0]....
.L_344:
        /*006c*/ 	.word	0x000000c0


	//   ....[1]....
        /*0070*/ 	.word	0x00000170


	//----- nvinfo : EIATTR_CBANK_PARAM_SIZE
	.align		4
.L_345:
        /*0074*/ 	.byte	0x03, 0x19
        /*0076*/ 	.short	0x0020


	//----- nvinfo : EIATTR_PARAM_CBANK
	.align		4
        /*0078*/ 	.byte	0x04, 0x0a
        /*007a*/ 	.short	(.L_347 - .L_346)
	.align		4
.L_346:
        /*007c*/ 	.word	index@(.nv.constant0._Z12MatMultConstPffS_ii)
        /*0080*/ 	.short	0x0380
        /*0082*/ 	.short	0x0020


	//----- nvinfo : EIATTR_SW_WAR
	.align		4
.L_347:
        /*0084*/ 	.byte	0x04, 0x36
        /*0086*/ 	.short	(.L_349 - .L_348)
.L_348:
        /*0088*/ 	.word	0x00000008
.L_349:


//--------------------- .nv.info._Z7MatMultPfS_S_ii --------------------------
	.section	.nv.info._Z7MatMultPfS_S_ii,"",@"SHT_CUDA_INFO"
	.sectionflags	@""
	.align	4


	//----- nvinfo : EIATTR_CUDA_API_VERSION
	.align		4
        /*0000*/ 	.byte	0x04, 0x37
        /*0002*/ 	.short	(.L_351 - .L_350)
.L_350:
        /*0004*/ 	.word	0x00000082


	//----- nvinfo : EIATTR_KPARAM_INFO
	.align		4
.L_351:
        /*0008*/ 	.byte	0x04, 0x17
        /*000a*/ 	.short	(.L_353 - .L_352)
.L_352:
        /*000c*/ 	.word	0x00000000
        /*0010*/ 	.short	0x0004
        /*0012*/ 	.short	0x001c
        /*0014*/ 	.byte	0x00, 0xf0, 0x11, 0x00


	//----- nvinfo : EIATTR_KPARAM_INFO
	.align		4
.L_353:
        /*0018*/ 	.byte	0x04, 0x17
        /*001a*/ 	.short	(.L_355 - .L_354)
.L_354:
        /*001c*/ 	.word	0x00000000
        /*0020*/ 	.short	0x0003
        /*0022*/ 	.short	0x0018
        /*0024*/ 	.byte	0x00, 0xf0, 0x11, 0x00


	//----- nvinfo : EIATTR_KPARAM_INFO
	.align		4
.L_355:
        /*0028*/ 	.byte	0x04, 0x17
        /*002a*/ 	.short	(.L_357 - .L_356)
.L_356:
        /*002c*/ 	.word	0x00000000
        /*0030*/ 	.short	0x0002
        /*0032*/ 	.short	0x0010
        /*0034*/ 	.byte	0x00, 0xf5, 0x21, 0x00


	//----- nvinfo : EIATTR_KPARAM_INFO
	.align		4
.L_357:
        /*0038*/ 	.byte	0x04, 0x17
        /*003a*/ 	.short	(.L_359 - .L_358)
.L_358:
        /*003c*/ 	.word	0x00000000
        /*0040*/ 	.short	0x0001
        /*0042*/ 	.short	0x0008
        /*0044*/ 	.byte	0x00, 0xf5, 0x21, 0x00


	//----- nvinfo : EIATTR_KPARAM_INFO
	.align		4
.L_359:
        /*0048*/ 	.byte	0x04, 0x17
        /*004a*/ 	.short	(.L_361 - .L_360)
.L_360:
        /*004c*/ 	.word	0x00000000
        /*0050*/ 	.short	0x0000
        /*0052*/ 	.short	0x0000
        /*0054*/ 	.byte	0x00, 0xf5, 0x21, 0x00


	//----- nvinfo : EIATTR_SPARSE_MMA_MASK
	.align		4
.L_361:
        /*0058*/ 	.byte	0x03, 0x50
        /*005a*/ 	.short	0x0000


	//----- nvinfo : EIATTR_MAXREG_COUNT
	.align		4
        /*005c*/ 	.byte	0x03, 0x1b
        /*005e*/ 	.short	0x00ff


	//----- nvinfo : EIATTR_MERCURY_ISA_VERSION
	.align		4
        /*0060*/ 	.byte	0x03, 0x5f
        /*0062*/ 	.short	0x0101


	//----- nvinfo : EIATTR_VRC_CTA_INIT_COUNT
	.align		4
        /*0064*/ 	.byte	0x02, 0x4a
	.zero		1
	.zero		1


	//----- nvinfo : EIATTR_EXIT_INSTR_OFFSETS
	.align		4
        /*0068*/ 	.byte	0x04, 0x1c
        /*006a*/ 	.short	(.L_363 - .L_362)


	//   ....[0]....
.L_362:
        /*006c*/ 	.word	0x000000c0


	//   ....[1]....
        /*0070*/ 	.word	0x00000190


	//----- nvinfo : EIATTR_CBANK_PARAM_SIZE
	.align		4
.L_363:
        /*0074*/ 	.byte	0x03, 0x19
        /*0076*/ 	.short	0x0020


	//----- nvinfo : EIATTR_PARAM_CBANK
	.align		4
        /*0078*/ 	.byte	0x04, 0x0a
        /*007a*/ 	.short	(.L_365 - .L_364)
	.align		4
.L_364:
        /*007c*/ 	.word	index@(.nv.constant0._Z7MatMultPfS_S_ii)
        /*0080*/ 	.short	0x0380
        /*0082*/ 	.short	0x0020


	//----- nvinfo : EIATTR_SW_WAR
	.align		4
.L_365:
        /*0084*/ 	.byte	0x04, 0x36
        /*0086*/ 	.short	(.L_367 - .L_366)
.L_366:
        /*0088*/ 	.word	0x00000008
.L_367:


//--------------------- .nv.info._Z16MatSubtractConstPffS_ii --------------------------
	.section	.nv.info._Z16MatSubtractConstPffS_ii,"",@"SHT_CUDA_INFO"
	.sectionflags	@""
	.align	4


	//----- nvinfo : EIATTR_CUDA_API_VERSION
	.align		4
        /*0000*/ 	.byte	0x04, 0x37
        /*0002*/ 	.short	(.L_369 - .L_368)
.L_368:
        /*0004*/ 	.word	0x00000082


	//----- nvinfo : EIATTR_KPARAM_INFO
	.align		4
.L_369:
        /*0008*/ 	.byte	0x04, 0x17
        /*000a*/ 	.short	(.L_371 - .L_370)
.L_370:
        /*000c*/ 	.word	0x00000000
        /*0010*/ 	.short	0x0004
        /*0012*/ 	.short	0x001c
        /*0014*/ 	.byte	0x00, 0xf0, 0x11, 0x00


	//----- nvinfo : EIATTR_KPARAM_INFO
	.align		4
.L_371:
        /*0018*/ 	.byte	0x04, 0x17
        /*001a*/ 	.short	(.L_373 - .L_372)
.L_372:
        /*001c*/ 	.word	0x00000000
        /*0020*/ 	.short	0x0003
        /*0022*/ 	.short	0x0018
        /*0024*/ 	.byte	0x00, 0xf0, 0x11, 0x00


	//----- nvinfo : EIATTR_KPARAM_INFO
	.align		4
.L_373:
        /*0028*/ 	.byte	0x04, 0x17
        /*002a*/ 	.short	(.L_375 - .L_374)
.L_374:
        /*002c*/ 	.word	0x00000000
        /*0030*/ 	.short	0x0002
        /*0032*/ 	.short	0x0010
        /*0034*/ 	.byte	0x00, 0xf5, 0x21, 0x00


	//----- nvinfo : EIATTR_KPARAM_INFO
	.align		4
.L_375:
        /*0038*/ 	.byte	0x04, 0x17
        /*003a*/ 	.short	(.L_377 - .L_376)
.L_376:
        /*003c*/ 	.word	0x00000000
        /*0040*/ 	.short	0x0001
        /*0042*/ 	.short	0x0008
        /*0044*/ 	.byte	0x00, 0xf0, 0x11, 0x00


	//----- nvinfo : EIATTR_KPARAM_INFO
	.align		4
.L_377:
        /*0048*/ 	.byte	0x04, 0x17
        /*004a*/ 	.short	(.L_379 - .L_378)
.L_378:
        /*004c*/ 	.word	0x00000000
        /*0050*/ 	.short	0x0000
        /*0052*/ 	.short	0x0000
        /*0054*/ 	.byte	0x00, 0xf5, 0x21, 0x00


	//----- nvinfo : EIATTR_SPARSE_MMA_MASK
	.align		4
.L_379:
        /*0058*/ 	.byte	0x03, 0x50
        /*005a*/ 	.short	0x0000


	//----- nvinfo : EIATTR_MAXREG_COUNT
	.align		4
        /*005c*/ 	.byte	0x03, 0x1b
        /*005e*/ 	.short	0x00ff


	//----- nvinfo : EIATTR_MERCURY_ISA_VERSION
	.align		4
        /*0060*/ 	.byte	0x03, 0x5f
        /*0062*/ 	.short	0x0101


	//----- nvinfo : EIATTR_VRC_CTA_INIT_COUNT
	.align		4
        /*0064*/ 	.byte	0x02, 0x4a
	.zero		1
	.zero		1


	//----- nvinfo : EIATTR_EXIT_INSTR_OFFSETS
	.align		4
        /*0068*/ 	.byte	0x04, 0x1c
        /*006a*/ 	.short	(.L_381 - .L_380)


	//   ....[0]....
.L_380:
        /*006c*/ 	.word	0x000000c0


	//   ....[1]....
        /*0070*/ 	.word	0x00000170


	//----- nvinfo : EIATTR_CBANK_PARAM_SIZE
	.align		4
.L_381:
        /*0074*/ 	.byte	0x03, 0x19
        /*0076*/ 	.short	0x0020


	//----- nvinfo : EIATTR_PARAM_CBANK
	.align		4
        /*0078*/ 	.byte	0x04, 0x0a
        /*007a*/ 	.short	(.L_383 - .L_382)
	.align		4
.L_382:
        /*007c*/ 	.word	index@(.nv.constant0._Z16MatSubtractConstPffS_ii)
        /*0080*/ 	.short	0x0380
        /*0082*/ 	.short	0x0020


	//----- nvinfo : EIATTR_SW_WAR
	.align		4
.L_383:
        /*0084*/ 	.byte	0x04, 0x36
        /*0086*/ 	.short	(.L_385 - .L_384)
.L_384:
        /*0088*/ 	.word	0x00000008
.L_385:


//--------------------- .nv.info._Z11MatSubtractPfS_S_ii --------------------------
	.section	.nv.info._Z11MatSubtractPfS_S_ii,"",@"SHT_CUDA_INFO"
	.sectionflags	@""
	.align	4


	//----- nvinfo : EIATTR_CUDA_API_VERSION
	.align		4
        /*0000*/ 	.byte	0x04, 0x37
        /*0002*/ 	.short	(.L_387 - .L_386)
.L_386:
        /*0004*/ 	.word	0x00000082


	//----- nvinfo : EIATTR_KPARAM_INFO
	.align		4
.L_387:
        /*0008*/ 	.byte	0x04, 0x17
        /*000a*/ 	.short	(.L_389 - .L_388)
.L_388:
        /*000c*/ 	.word	0x00000000
        /*0010*/ 	.short	0x0004
        /*0012*/ 	.short	0x001c
        /*0014*/ 	.byte	0x00, 0xf0, 0x11, 0x00


	//----- nvinfo : EIATTR_KPARAM_INFO
	.align		4
.L_389:
        /*0018*/ 	.byte	0x04, 0x17
        /*001a*/ 	.short	(.L_391 - .L_390)
.L_390:
        /*001c*/ 	.word	0x00000000
        /*0020*/ 	.short	0x0003
        /*0022*/ 	.short	0x0018
        /*0024*/ 	.byte	0x00, 0xf0, 0x11, 0x00


	//----- nvinfo : EIATTR_KPARAM_INFO
	.align		4
.L_391:
        /*0028*/ 	.byte	0x04, 0x17
        /*002a*/ 	.short	(.L_393 - .L_392)
.L_392:
        /*002c*/ 	.word	0x00000000
        /*0030*/ 	.short	0x0002
        /*0032*/ 	.short	0x0010
        /*0034*/ 	.byte	0x00, 0xf5, 0x21, 0x00


	//----- nvinfo : EIATTR_KPARAM_INFO
	.align		4
.L_393:
        /*0038*/ 	.byte	0x04, 0x17
        /*003a*/ 	.short	(.L_395 - .L_394)
.L_394:
        /*003c*/ 	.word	0x00000000
        /*0040*/ 	.short	0x0001
        /*0042*/ 	.short	0x0008
        /*0044*/ 	.byte	0x00, 0xf5, 0x21, 0x00


	//----- nvinfo : EIATTR_KPARAM_INFO
	.align		4
.L_395:
        /*0048*/ 	.byte	0x04, 0x17
        /*004a*/ 	.short	(.L_397 - .L_396)
.L_396:
        /*004c*/ 	.word	0x00000000
        /*0050*/ 	.short	0x0000
        /*0052*/ 	.short	0x0000
        /*0054*/ 	.byte	0x00, 0xf5, 0x21, 0x00


	//----- nvinfo : EIATTR_SPARSE_MMA_MASK
	.align		4
.L_397:
        /*0058*/ 	.byte	0x03, 0x50
        /*005a*/ 	.short	0x0000


	//----- nvinfo : EIATTR_MAXREG_COUNT
	.align		4
        /*005c*/ 	.byte	0x03, 0x1b
        /*005e*/ 	.short	0x00ff


	//----- nvinfo : EIATTR_MERCURY_ISA_VERSION
	.align		4
        /*0060*/ 	.byte	0x03, 0x5f
        /*0062*/ 	.short	0x0101


	//----- nvinfo : EIATTR_VRC_CTA_INIT_COUNT
	.align		4
        /*0064*/ 	.byte	0x02, 0x4a
	.zero		1
	.zero		1


	//----- nvinfo : EIATTR_EXIT_INSTR_OFFSETS
	.align		4
        /*0068*/ 	.byte	0x04, 0x1c
        /*006a*/ 	.short	(.L_399 - .L_398)


	//   ....[0]....
.L_398:
        /*006c*/ 	.word	0x000000c0


	//   ....[1]....
        /*0070*/ 	.word	0x00000190


	//----- nvinfo : EIATTR_CBANK_PARAM_SIZE
	.align		4
.L_399:
        /*0074*/ 	.byte	0x03, 0x19
        /*0076*/ 	.short	0x0020


	//----- nvinfo : EIATTR_PARAM_CBANK
	.align		4
        /*0078*/ 	.byte	0x04, 0x0a
        /*007a*/ 	.short	(.L_401 - .L_400)
	.align		4
.L_400:
        /*007c*/ 	.word	index@(.nv.constant0._Z11MatSubtractPfS_S_ii)
        /*0080*/ 	.short	0x0380
        /*0082*/ 	.short	0x0020


	//----- nvinfo : EIATTR_SW_WAR
	.align		4
.L_401:
        /*0084*/ 	.byte	0x04, 0x36
        /*0086*/ 	.short	(.L_403 - .L_402)
.L_402:
        /*0088*/ 	.word	0x00000008
.L_403:


//--------------------- .nv.info._Z11MatAddConstPffS_ii --------------------------
	.section	.nv.info._Z11MatAddConstPffS_ii,"",@"SHT_CUDA_INFO"
	.sectionflags	@""
	.align	4


	//----- nvinfo : EIATTR_CUDA_API_VERSION
	.align		4
        /*0000*/ 	.byte	0x04, 0x37
        /*0002*/ 	.short	(.L_405 - .L_404)
.L_404:
        /*0004*/ 	.word	0x00000082


	//----- nvinfo : EIATTR_KPARAM_INFO
	.align		4
.L_405:
        /*0008*/ 	.byte	0x04, 0x17
        /*000a*/ 	.short	(.L_407 - .L_406)
.L_406:
        /*000c*/ 	.word	0x00000000
        /*0010*/ 	.short	0x0004
        /*0012*/ 	.short	0x001c
        /*0014*/ 	.byte	0x00, 0xf0, 0x11, 0x00


	//----- nvinfo : EIATTR_KPARAM_INFO
	.align		4
.L_407:
        /*0018*/ 	.byte	0x04, 0x17
        /*001a*/ 	.short	(.L_409 - .L_408)
.L_408:
        /*001c*/ 	.word	0x00000000
        /*0020*/ 	.short	0x0003
        /*0022*/ 	.short	0x0018
        /*0024*/ 	.byte	0x00, 0xf0, 0x11, 0x00


	//----- nvinfo : EIATTR_KPARAM_INFO
	.align		4
.L_409:
        /*0028*/ 	.byte	0x04, 0x17
        /*002a*/ 	.short	(.L_411 - .L_410)
.L_410:
        /*002c*/ 	.word	0x00000000
        /*0030*/ 	.short	0x0002
        /*0032*/ 	.short	0x0010
        /*0034*/ 	.byte	0x00, 0xf5, 0x21, 0x00


	//----- nvinfo : EIATTR_KPARAM_INFO
	.align		4
.L_411:
        /*0038*/ 	.byte	0x04, 0x17
        /*003a*/ 	.short	(.L_413 - .L_412)
.L_412:
        /*003c*/ 	.word	0x00000000
        /*0040*/ 	.short	0x0001
        /*0042*/ 	.short	0x0008
        /*0044*/ 	.byte	0x00, 0xf0, 0x11, 0x00


	//----- nvinfo : EIATTR_KPARAM_INFO
	.align		4
.L_413:
        /*0048*/ 	.byte	0x04, 0x17
        /*004a*/ 	.short	(.L_415 - .L_414)
.L_414:
        /*004c*/ 	.word	0x00000000
        /*0050*/ 	.short	0x0000
        /*0052*/ 	.short	0x0000
        /*0054*/ 	.byte	0x00, 0xf5, 0x21, 0x00


	//----- nvinfo : EIATTR_SPARSE_MMA_MASK
	.align		4
.L_415:
        /*0058*/ 	.byte	0x03, 0x50
        /*005a*/ 	.short	0x0000


	//----- nvinfo : EIATTR_MAXREG_COUNT
	.align		4
        /*005c*/ 	.byte	0x03, 0x1b
        /*005e*/ 	.short	0x00ff


	//----- nvinfo : EIATTR_MERCURY_ISA_VERSION
	.align		4
        /*0060*/ 	.byte	0x03, 0x5f
        /*0062*/ 	.short	0x0101


	//----- nvinfo : EIATTR_VRC_CTA_INIT_COUNT
	.align		4
        /*0064*/ 	.byte	0x02, 0x4a
	.zero		1
	.zero		1


	//----- nvinfo : EIATTR_EXIT_INSTR_OFFSETS
	.align		4
        /*0068*/ 	.byte	0x04, 0x1c
        /*006a*/ 	.short	(.L_417 - .L_416)


	//   ....[0]....
.L_416:
        /*006c*/ 	.word	0x000000c0


	//   ....[1]....
        /*0070*/ 	.word	0x00000170


	//----- nvinfo : EIATTR_CBANK_PARAM_SIZE
	.align		4
.L_417:
        /*0074*/ 	.byte	0x03, 0x19
        /*0076*/ 	.short	0x0020


	//----- nvinfo : EIATTR_PARAM_CBANK
	.align		4
        /*0078*/ 	.byte	0x04, 0x0a
        /*007a*/ 	.short	(.L_419 - .L_418)
	.align		4
.L_418:
        /*007c*/ 	.word	index@(.nv.constant0._Z11MatAddConstPffS_ii)
        /*0080*/ 	.short	0x0380
        /*0082*/ 	.short	0x0020


	//----- nvinfo : EIATTR_SW_WAR
	.align		4
.L_419:
        /*0084*/ 	.byte	0x04, 0x36
        /*0086*/ 	.short	(.L_421 - .L_420)
.L_420:
        /*0088*/ 	.word	0x00000008
.L_421:


//--------------------- .nv.info._Z6MatAddPfS_S_ii --------------------------
	.section	.nv.info._Z6MatAddPfS_S_ii,"",@"SHT_CUDA_INFO"
	.sectionflags	@""
	.align	4


	//----- nvinfo : EIATTR_CUDA_API_VERSION
	.align		4
        /*0000*/ 	.byte	0x04, 0x37
        /*0002*/ 	.short	(.L_423 - .L_422)
.L_422:
        /*0004*/ 	.word	0x00000082


	//----- nvinfo : EIATTR_KPARAM_INFO
	.align		4
.L_423:
        /*0008*/ 	.byte	0x04, 0x17
        /*000a*/ 	.short	(.L_425 - .L_424)
.L_424:
        /*000c*/ 	.word	0x00000000
        /*0010*/ 	.short	0x0004
        /*0012*/ 	.short	0x001c
        /*0014*/ 	.byte	0x00, 0xf0, 0x11, 0x00


	//----- nvinfo : EIATTR_KPARAM_INFO
	.align		4
.L_425:
        /*0018*/ 	.byte	0x04, 0x17
        /*001a*/ 	.short	(.L_427 - .L_426)
.L_426:
        /*001c*/ 	.word	0x00000000
        /*0020*/ 	.short	0x0003
        /*0022*/ 	.short	0x0018
        /*0024*/ 	.byte	0x00, 0xf0, 0x11, 0x00


	//----- nvinfo : EIATTR_KPARAM_INFO
	.align		4
.L_427:
        /*0028*/ 	.byte	0x04, 0x17
        /*002a*/ 	.short	(.L_429 - .L_428)
.L_428:
        /*002c*/ 	.word	0x00000000
        /*0030*/ 	.short	0x0002
        /*0032*/ 	.short	0x0010
        /*0034*/ 	.byte	0x00, 0xf5, 0x21, 0x00


	//----- nvinfo : EIATTR_KPARAM_INFO
	.align		4
.L_429:
        /*0038*/ 	.byte	0x04, 0x17
        /*003a*/ 	.short	(.L_431 - .L_430)
.L_430:
        /*003c*/ 	.word	0x00000000
        /*0040*/ 	.short	0x0001
        /*0042*/ 	.short	0x0008
        /*0044*/ 	.byte	0x00, 0xf5, 0x21, 0x00


	//----- nvinfo : EIATTR_KPARAM_INFO
	.align		4
.L_431:
        /*0048*/ 	.byte	0x04, 0x17
        /*004a*/ 	.short	(.L_433 - .L_432)
.L_432:
        /*004c*/ 	.word	0x00000000
        /*0050*/ 	.short	0x0000
        /*0052*/ 	.short	0x0000
        /*0054*/ 	.byte	0x00, 0xf5, 0x21, 0x00


	//----- nvinfo : EIATTR_SPARSE_MMA_MASK
	.align		4
.L_433:
        /*0058*/ 	.byte	0x03, 0x50
        /*005a*/ 	.short	0x0000


	//----- nvinfo : EIATTR_MAXREG_COUNT
	.align		4
        /*005c*/ 	.byte	0x03, 0x1b
        /*005e*/ 	.short	0x00ff


	//----- nvinfo : EIATTR_MERCURY_ISA_VERSION
	.align		4
        /*0060*/ 	.byte	0x03, 0x5f
        /*0062*/ 	.short	0x0101


	//----- nvinfo : EIATTR_VRC_CTA_INIT_COUNT
	.align		4
        /*0064*/ 	.byte	0x02, 0x4a
	.zero		1
	.zero		1


	//----- nvinfo : EIATTR_EXIT_INSTR_OFFSETS
	.align		4
        /*0068*/ 	.byte	0x04, 0x1c
        /*006a*/ 	.short	(.L_435 - .L_434)


	//   ....[0]....
.L_434:
        /*006c*/ 	.word	0x000000c0


	//   ....[1]....
        /*0070*/ 	.word	0x00000190


	//----- nvinfo : EIATTR_CBANK_PARAM_SIZE
	.align		4
.L_435:
        /*0074*/ 	.byte	0x03, 0x19
        /*0076*/ 	.short	0x0020


	//----- nvinfo : EIATTR_PARAM_CBANK
	.align		4
        /*0078*/ 	.byte	0x04, 0x0a
        /*007a*/ 	.short	(.L_437 - .L_436)
	.align		4
.L_436:
        /*007c*/ 	.word	index@(.nv.constant0._Z6MatAddPfS_S_ii)
        /*0080*/ 	.short	0x0380
        /*0082*/ 	.short	0x0020


	//----- nvinfo : EIATTR_SW_WAR
	.align		4
.L_437:
        /*0084*/ 	.byte	0x04, 0x36
        /*0086*/ 	.short	(.L_439 - .L_438)
.L_438:
        /*0088*/ 	.word	0x00000008
.L_439:


//--------------------- .nv.callgraph             --------------------------
	.section	.nv.callgraph,"",@"SHT_CUDA_CALLGRAPH"
	.align	4
	.sectionentsize	8
	.align		4
        /*0000*/ 	.word	0x00000000
	.align		4
        /*0004*/ 	.word	0xffffffff
	.align		4
        /*0008*/ 	.word	0x00000000
	.align		4
        /*000c*/ 	.word	0xfffffffe
	.align		4
        /*0010*/ 	.word	0x00000000
	.align		4
        /*0014*/ 	.word	0xfffffffd
	.align		4
        /*0018*/ 	.word	0x00000000
	.align		4
        /*001c*/ 	.word	0xfffffffc


//--------------------- .text._Z6MatDotPfS_S_iii  --------------------------
	.section	.text._Z6MatDotPfS_S_iii,"ax",@progbits
	.align	128
        .global         _Z6MatDotPfS_S_iii
        .type           _Z6MatDotPfS_S_iii,@function
        .size           _Z6MatDotPfS_S_iii,(.L_x_72 - _Z6MatDotPfS_S_iii)
        .other          _Z6MatDotPfS_S_iii,@"STO_CUDA_ENTRY STV_DEFAULT"
_Z6MatDotPfS_S_iii:
.text._Z6MatDotPfS_S_iii:
[----:B------:R-:W-:Y:S01]  /*0000*/  LDC R1, c[0x0][0x37c] ;  /* 0x0000df00ff017b82 */ /* 0x000fe20000000800 */
[----:B------:R-:W0:Y:S07]  /*0010*/  S2R R3, SR_TID.Y ;  /* 0x0000000000037919 */ /* 0x000e2e0000002200 */
[----:B------:R-:W0:Y:S01]  /*0020*/  S2UR UR4, SR_CTAID.Y ;  /* 0x00000000000479c3 */ /* 0x000e220000002600 */
[----:B------:R-:W1:Y:S01]  /*0030*/  LDCU UR6, c[0x0][0x3a0] ;  /* 0x00007400ff0677ac */ /* 0x000e620008000800 */
[----:B------:R-:W2:Y:S01]  /*0040*/  S2R R2, SR_TID.X ;  /* 0x0000000000027919 */ /* 0x000ea20000002100 */
[----:B------:R-:W3:Y:S05]  /*0050*/  LDCU UR7, c[0x0][0x398] ;  /* 0x00007300ff0777ac */ /* 0x000eea0008000800 */
[----:B------:R-:W0:Y:S08]  /*0060*/  LDC R0, c[0x0][0x364] ;  /* 0x0000d900ff007b82 */ /* 0x000e300000000800 */
[----:B------:R-:W2:Y:S08]  /*0070*/  S2UR UR5, SR_CTAID.X ;  /* 0x00000000000579c3 */ /* 0x000eb00000002500 */
[----:B------:R-:W2:Y:S01]  /*0080*/  LDC R7, c[0x0][0x360] ;  /* 0x0000d800ff077b82 */ /* 0x000ea20000000800 */
[----:B0-----:R-:W-:-:S05]  /*0090*/  IMAD R0, R0, UR4, R3 ;  /* 0x0000000400007c24 */ /* 0x001fca000f8e0203 */
[----:B-1----:R-:W-:Y:S01]  /*00a0*/  ISETP.GE.AND P0, PT, R0, UR6, PT ;  /* 0x0000000600007c0c */ /* 0x002fe2000bf06270 */
[----:B--2---:R-:W-:-:S05]  /*00b0*/  IMAD R7, R7, UR5, R2 ;  /* 0x0000000507077c24 */ /* 0x004fca000f8e0202 */
[----:B---3--:R-:W-:-:S13]  /*00c0*/  ISETP.GE.OR P0, PT, R7, UR7, P0 ;  /* 0x0000000707007c0c */ /* 0x008fda0008706670 */
[----:B------:R-:W-:Y:S05]  /*00d0*/  @P0 EXIT ;  /* 0x000000000000094d */ /* 0x000fea0003800000 */
[----:B------:R-:W0:Y:S01]  /*00e0*/  LDCU UR12, c[0x0][0x39c] ;  /* 0x00007380ff0c77ac */ /* 0x000e220008000800 */
[----:B------:R-:W-:Y:S01]  /*00f0*/  HFMA2 R14, -RZ, RZ, 0, 0 ;  /* 0x00000000ff0e7431 */ /* 0x000fe200000001ff */
[----:B------:R-:W1:Y:S01]  /*0100*/  LDCU.64 UR10, c[0x0][0x358] ;  /* 0x00006b00ff0a77ac */ /* 0x000e620008000a00 */
[----:B0-----:R-:W-:-:S09]  /*0110*/  UISETP.GE.AND UP0, UPT, UR12, 0x1, UPT ;  /* 0x000000010c00788c */ /* 0x001fd2000bf06270 */
[----:B-1----:R-:W-:Y:S05]  /*0120*/  BRA.U !UP0, `(.L_x_0) ;  /* 0x0000000908987547 */ /* 0x002fea000b800000 */
[----:B------:R-:W-:Y:S02]  /*0130*/  UISETP.GE.U32.AND UP1, UPT, UR12, 0x10, UPT ;  /* 0x000000100c00788c */ /* 0x000fe4000bf26070 */
[----:B------:R-:W-:Y:S01]  /*0140*/  IMAD R8, R7, UR12, RZ ;  /* 0x0000000c07087c24 */ /* 0x000fe2000f8e02ff */
[----:B------:R-:W-:Y:S02]  /*0150*/  ULOP3.LUT UR8, UR12, 0xf, URZ, 0xc0, !UPT ;  /* 0x0000000f0c087892 */ /* 0x000fe4000f8ec0ff */
[----:B------:R-:W-:Y:S01]  /*0160*/  IMAD R9, R0, UR12, RZ ;  /* 0x0000000c00097c24 */ /* 0x000fe2000f8e02ff */
[----:B------:R-:W-:Y:S01]  /*0170*/  MOV R14, RZ ;  /* 0x000000ff000e7202 */ /* 0x000fe20000000f00 */
[----:B------:R-:W-:Y:S01]  /*0180*/  UMOV UR4, URZ ;  /* 0x000000ff00047c82 */ /* 0x000fe20008000000 */
[----:B------:R-:W-:Y:S01]  /*0190*/  UISETP.NE.AND UP0, UPT, UR8, URZ, UPT ;  /* 0x000000ff0800728c */ /* 0x000fe2000bf05270 */
[----:B------:R-:W-:Y:S10]  /*01a0*/  BRA.U !UP1, `(.L_x_1) ;  /* 0x0000000509107547 */ /* 0x000ff4000b800000 */
[----:B------:R-:W0:Y:S01]  /*01b0*/  LDC.64 R2, c[0x0][0x388] ;  /* 0x0000e200ff027b82 */ /* 0x000e220000000a00 */
[----:B------:R-:W1:Y:S01]  /*01c0*/  LDCU.64 UR6, c[0x0][0x380] ;  /* 0x00007000ff0677ac */ /* 0x000e620008000a00 */
[----:B------:R-:W-:Y:S02]  /*01d0*/  MOV R14, RZ ;  /* 0x000000ff000e7202 */ /* 0x000fe40000000f00 */
[----:B------:R-:W-:Y:S01]  /*01e0*/  MOV R6, R8 ;  /* 0x0000000800067202 */ /* 0x000fe20000000f00 */
[----:B------:R-:W-:-:S04]  /*01f0*/  ULOP3.LUT UR4, UR12, 0x7ffffff0, URZ, 0xc0, !UPT ;  /* 0x7ffffff00c047892 */ /* 0x000fc8000f8ec0ff */
[----:B------:R-:W-:Y:S02]  /*0200*/  UIADD3 UR9, UPT, UPT, -UR4, URZ, URZ ;  /* 0x000000ff04097290 */ /* 0x000fe4000fffe1ff */
[----:B-1----:R-:W-:-:S04]  /*0210*/  UIADD3 UR5, UP1, UPT, UR6, 0x20, URZ ;  /* 0x0000002006057890 */ /* 0x002fc8000ff3e0ff */
[----:B------:R-:W-:Y:S01]  /*0220*/  UIADD3.X UR6, UPT, UPT, URZ, UR7, URZ, UP1, !UPT ;  /* 0x00000007ff067290 */ /* 0x000fe20008ffe4ff */
[----:B0-----:R-:W-:-:S03]  /*0230*/  IMAD.WIDE.U32 R2, R9, 0x4, R2 ;  /* 0x0000000409027825 */ /* 0x001fc600078e0002 */
[----:B------:R-:W-:-:S04]  /*0240*/  IADD3 R2, P0, PT, R2, 0x20, RZ ;  /* 0x0000002002027810 */ /* 0x000fc80007f1e0ff */
[----:B------:R-:W-:-:S09]  /*0250*/  IADD3.X R3, PT, PT, RZ, R3, RZ, P0, !PT ;  /* 0x00000003ff037210 */ /* 0x000fd200007fe4ff */
.L_x_2:
[----:B------:R-:W-:Y:S01]  /*0260*/  MOV R4, UR5 ;  /* 0x0000000500047c02 */ /* 0x000fe20008000f00 */
[----:B------:R-:W2:Y:S01]  /*0270*/  LDG.E R16, desc[UR10][R2.64+-0x20] ;  /* 0xffffe00a02107981 */ /* 0x000ea2000c1e1900 */
[----:B------:R-:W-:-:S03]  /*0280*/  MOV R5, UR6 ;  /* 0x0000000600057c02 */ /* 0x000fc60008000f00 */
[----:B------:R-:W3:Y:S01]  /*0290*/  LDG.E R24, desc[UR10][R2.64+-0x1c] ;  /* 0xffffe40a02187981 */ /* 0x000ee2000c1e1900 */
[----:B------:R-:W-:-:S03]  /*02a0*/  IMAD.WIDE R4, R6, 0x4, R4 ;  /* 0x0000000406047825 */ /* 0x000fc600078e0204 */
[----:B------:R-:W4:Y:S04]  /*02b0*/  LDG.E R18, desc[UR10][R2.64+-0x18] ;  /* 0xffffe80a02127981 */ /* 0x000f28000c1e1900 */
[----:B------:R-:W2:Y:S04]  /*02c0*/  LDG.E R15, desc[UR10][R4.64+-0x20] ;  /* 0xffffe00a040f7981 */ /* 0x000ea8000c1e1900 */
[----:B------:R-:W3:Y:S04]  /*02d0*/  LDG.E R17, desc[UR10][R4.64+-0x1c] ;  /* 0xffffe40a04117981 */ /* 0x000ee8000c1e1900 */
[----:B------:R-:W4:Y:S04]  /*02e0*/  LDG.E R19, desc[UR10][R4.64+-0x18] ;  /* 0xffffe80a04137981 */ /* 0x000f28000c1e1900 */
[----:B------:R-:W5:Y:S04]  /*02f0*/  LDG.E R20, desc[UR10][R2.64+-0x14] ;  /* 0xffffec0a02147981 */ /* 0x000f68000c1e1900 */
        /* <DEDUP_REMOVED lines=9> */
[----:B------:R-:W5:Y:S01]  /*0390*/  LDG.E R27, desc[UR10][R2.64+0x1c] ;  /* 0x00001c0a021b7981 */ /* 0x000f62000c1e1900 */
[----:B--2---:R-:W-:-:S03]  /*03a0*/  FFMA R16, R15, R16, R14 ;  /* 0x000000100f107223 */ /* 0x004fc6000000000e */
[----:B------:R-:W2:Y:S01]  /*03b0*/  LDG.E R15, desc[UR10][R2.64+-0x4] ;  /* 0xfffffc0a020f7981 */ /* 0x000ea2000c1e1900 */
[----:B---3--:R-:W-:-:S03]  /*03c0*/  FFMA R24, R17, R24, R16 ;  /* 0x0000001811187223 */ /* 0x008fc60000000010 */
[----:B------:R-:W2:Y:S01]  /*03d0*/  LDG.E R14, desc[UR10][R4.64+-0x4] ;  /* 0xfffffc0a040e7981 */ /* 0x000ea2000c1e1900 */
[----:B----4-:R-:W-:-:S03]  /*03e0*/  FFMA R24, R19, R18, R24 ;  /* 0x0000001213187223 */ /* 0x010fc60000000018 */
[----:B------:R-:W3:Y:S04]  /*03f0*/  LDG.E R16, desc[UR10][R2.64] ;  /* 0x0000000a02107981 */ /* 0x000ee8000c1e1900 */
[----:B------:R-:W3:Y:S01]  /*0400*/  LDG.E R17, desc[UR10][R4.64] ;  /* 0x0000000a04117981 */ /* 0x000ee2000c1e1900 */
[----:B-----5:R-:W-:-:S03]  /*0410*/  FFMA R24, R21, R20, R24 ;  /* 0x0000001415187223 */ /* 0x020fc60000000018 */
[----:B------:R-:W4:Y:S04]  /*0420*/  LDG.E R19, desc[UR10][R2.64+0x4] ;  /* 0x0000040a02137981 */ /* 0x000f28000c1e1900 */
[----:B------:R-:W4:Y:S01]  /*0430*/  LDG.E R18, desc[UR10][R4.64+0x4] ;  /* 0x0000040a04127981 */ /* 0x000f22000c1e1900 */
[----:B------:R-:W-:-:S03]  /*0440*/  FFMA R24, R23, R22, R24 ;  /* 0x0000001617187223 */ /* 0x000fc60000000018 */
[----:B------:R-:W5:Y:S04]  /*0450*/  LDG.E R21, desc[UR10][R2.64+0x8] ;  /* 0x0000080a02157981 */ /* 0x000f68000c1e1900 */
[----:B------:R-:W5:Y:S01]  /*0460*/  LDG.E R20, desc[UR10][R4.64+0x8] ;  /* 0x0000080a04147981 */ /* 0x000f62000c1e1900 */
[----:B------:R-:W-:-:S03]  /*0470*/  FFMA R24, R11, R10, R24 ;  /* 0x0000000a0b187223 */ /* 0x000fc60000000018 */
[----:B------:R-:W5:Y:S04]  /*0480*/  LDG.E R23, desc[UR10][R2.64+0xc] ;  /* 0x00000c0a02177981 */ /* 0x000f68000c1e1900 */
[----:B------:R-:W5:Y:S04]  /*0490*/  LDG.E R22, desc[UR10][R4.64+0xc] ;  /* 0x00000c0a04167981 */ /* 0x000f68000c1e1900 */
[----:B------:R-:W5:Y:S01]  /*04a0*/  LDG.E R10, desc[UR10][R2.64+0x10] ;  /* 0x0000100a020a7981 */ /* 0x000f62000c1e1900 */
[----:B------:R-:W-:-:S03]  /*04b0*/  FFMA R29, R13, R12, R24 ;  /* 0x0000000c0d1d7223 */ /* 0x000fc60000000018 */
[----:B------:R-:W5:Y:S04]  /*04c0*/  LDG.E R11, desc[UR10][R4.64+0x10] ;  /* 0x0000100a040b7981 */ /* 0x000f68000c1e1900 */
[----:B------:R-:W5:Y:S04]  /*04d0*/  LDG.E R24, desc[UR10][R4.64+0x14] ;  /* 0x0000140a04187981 */ /* 0x000f68000c1e1900 */
[----:B------:R0:W5:Y:S04]  /*04e0*/  LDG.E R12, desc[UR10][R2.64+0x18] ;  /* 0x0000180a020c7981 */ /* 0x000168000c1e1900 */
[----:B------:R-:W5:Y:S01]  /*04f0*/  LDG.E R13, desc[UR10][R4.64+0x18] ;  /* 0x0000180a040d7981 */ /* 0x000f62000c1e1900 */
[----:B------:R-:W-:-:S04]  /*0500*/  UIADD3 UR9, UPT, UPT, UR9, 0x10, URZ ;  /* 0x0000001009097890 */ /* 0x000fc8000fffe0ff */
[----:B------:R-:W-:Y:S01]  /*0510*/  UISETP.NE.AND UP1, UPT, UR9, URZ, UPT ;  /* 0x000000ff0900728c */ /* 0x000fe2000bf25270 */
[----:B0-----:R-:W-:Y:S02]  /*0520*/  IADD3 R2, P0, PT, R2, 0x40, RZ ;  /* 0x0000004002027810 */ /* 0x001fe40007f1e0ff */
[----:B------:R-:W-:Y:S02]  /*0530*/  IADD3 R6, PT, PT, R6, 0x10, RZ ;  /* 0x0000001006067810 */ /* 0x000fe40007ffe0ff */
[----:B------:R-:W-:Y:S01]  /*0540*/  IADD3.X R3, PT, PT, RZ, R3, RZ, P0, !PT ;  /* 0x00000003ff037210 */ /* 0x000fe200007fe4ff */
[----:B--2---:R-:W-:-:S04]  /*0550*/  FFMA R14, R14, R15, R29 ;  /* 0x0000000f0e0e7223 */ /* 0x004fc8000000001d */
[----:B---3--:R-:W-:-:S04]  /*0560*/  FFMA R17, R17, R16, R14 ;  /* 0x0000001011117223 */ /* 0x008fc8000000000e */
[----:B----4-:R-:W-:-:S04]  /*0570*/  FFMA R17, R18, R19, R17 ;  /* 0x0000001312117223 */ /* 0x010fc80000000011 */
[----:B-----5:R-:W-:-:S04]  /*0580*/  FFMA R17, R20, R21, R17 ;  /* 0x0000001514117223 */ /* 0x020fc80000000011 */
[----:B------:R-:W-:-:S04]  /*0590*/  FFMA R22, R22, R23, R17 ;  /* 0x0000001716167223 */ /* 0x000fc80000000011 */
[----:B------:R-:W-:-:S04]  /*05a0*/  FFMA R11, R11, R10, R22 ;  /* 0x0000000a0b0b7223 */ /* 0x000fc80000000016 */
[----:B------:R-:W-:-:S04]  /*05b0*/  FFMA R24, R24, R25, R11 ;  /* 0x0000001918187223 */ /* 0x000fc8000000000b */
[----:B------:R-:W-:-:S04]  /*05c0*/  FFMA R13, R13, R12, R24 ;  /* 0x0000000c0d0d7223 */ /* 0x000fc80000000018 */
[----:B------:R-:W-:Y:S01]  /*05d0*/  FFMA R14, R26, R27, R13 ;  /* 0x0000001b1a0e7223 */ /* 0x000fe2000000000d */
[----:B------:R-:W-:Y:S06]  /*05e0*/  BRA.U UP1, `(.L_x_2) ;  /* 0xfffffffd011c7547 */ /* 0x000fec000b83ffff */
.L_x_1:
[----:B------:R-:W-:Y:S05]  /*05f0*/  BRA.U !UP0, `(.L_x_0) ;  /* 0x0000000508647547 */ /* 0x000fea000b800000 */
[----:B------:R-:W-:Y:S02]  /*0600*/  UISETP.GE.U32.AND UP0, UPT, UR8, 0x8, UPT ;  /* 0x000000080800788c */ /* 0x000fe4000bf06070 */
[----:B------:R-:W-:-:S04]  /*0610*/  ULOP3.LUT UR6, UR12, 0x7, URZ, 0xc0, !UPT ;  /* 0x000000070c067892 */ /* 0x000fc8000f8ec0ff */
[----:B------:R-:W-:-:S03]  /*0620*/  UISETP.NE.AND UP1, UPT, UR6, URZ, UPT ;  /* 0x000000ff0600728c */ /* 0x000fc6000bf25270 */
[----:B------:R-:W-:Y:S08]  /*0630*/  BRA.U !UP0, `(.L_x_3) ;  /* 0x0000000108907547 */ /* 0x000ff0000b800000 */
[----:B------:R-:W0:Y:S01]  /*0640*/  LDC.64 R10, c[0x0][0x388] ;  /* 0x0000e200ff0a7b82 */ /* 0x000e220000000a00 */
[----:B------:R-:W1:Y:S01]  /*0650*/  LDCU.64 UR8, c[0x0][0x388] ;  /* 0x00007100ff0877ac */ /* 0x000e620008000a00 */
[C---:B------:R-:W-:Y:S02]  /*0660*/  IADD3 R13, PT, PT, R9.reuse, UR4, RZ ;  /* 0x00000004090d7c10 */ /* 0x040fe4000fffe0ff */
[----:B------:R-:W-:Y:S02]  /*0670*/  IADD3 R6, P0, PT, R9, UR4, RZ ;  /* 0x0000000409067c10 */ /* 0x000fe4000ff1e0ff */
[----:B------:R-:W-:Y:S02]  /*0680*/  IADD3 R3, PT, PT, R8, UR4, RZ ;  /* 0x0000000408037c10 */ /* 0x000fe4000fffe0ff */
[----:B------:R-:W2:Y:S01]  /*0690*/  LDC.64 R4, c[0x0][0x380] ;  /* 0x0000e000ff047b82 */ /* 0x000ea20000000a00 */
[----:B0-----:R-:W-:Y:S01]  /*06a0*/  IMAD.WIDE.U32 R10, R13, 0x4, R10 ;  /* 0x000000040d0a7825 */ /* 0x001fe200078e000a */
[----:B------:R-:W-:-:S02]  /*06b0*/  IADD3.X R13, PT, PT, RZ, RZ, RZ, P0, !PT ;  /* 0x000000ffff0d7210 */ /* 0x000fc400007fe4ff */
[C---:B-1----:R-:W-:Y:S02]  /*06c0*/  LEA R2, P0, R6.reuse, UR8, 0x2 ;  /* 0x0000000806027c11 */ /* 0x042fe4000f8010ff */
[----:B------:R-:W3:Y:S01]  /*06d0*/  LDG.E R16, desc[UR10][R10.64] ;  /* 0x0000000a0a107981 */ /* 0x000ee2000c1e1900 */
[----:B--2---:R-:W-:Y:S01]  /*06e0*/  IMAD.WIDE R4, R3, 0x4, R4 ;  /* 0x0000000403047825 */ /* 0x004fe200078e0204 */
[----:B------:R-:W-:-:S04]  /*06f0*/  LEA.HI.X R3, R6, UR9, R13, 0x2, P0 ;  /* 0x0000000906037c11 */ /* 0x000fc800080f140d */
[----:B------:R-:W3:Y:S04]  /*0700*/  LDG.E R15, desc[UR10][R4.64] ;  /* 0x0000000a040f7981 */ /* 0x000ee8000c1e1900 */
[----:B------:R-:W2:Y:S04]  /*0710*/  LDG.E R18, desc[UR10][R4.64+0x4] ;  /* 0x0000040a04127981 */ /* 0x000ea8000c1e1900 */
[----:B------:R-:W2:Y:S04]  /*0720*/  LDG.E R17, desc[UR10][R2.64+0x4] ;  /* 0x0000040a02117981 */ /* 0x000ea8000c1e1900 */
[----:B------:R-:W4:Y:S04]  /*0730*/  LDG.E R20, desc[UR10][R4.64+0x8] ;  /* 0x0000080a04147981 */ /* 0x000f28000c1e1900 */
        /* <DEDUP_REMOVED lines=11> */
[----:B------:R-:W-:Y:S01]  /*07f0*/  UIADD3 UR4, UPT, UPT, UR4, 0x8, URZ ;  /* 0x0000000804047890 */ /* 0x000fe2000fffe0ff */
[----:B---3--:R-:W-:-:S04]  /*0800*/  FFMA R15, R15, R16, R14 ;  /* 0x000000100f0f7223 */ /* 0x008fc8000000000e */
[----:B--2---:R-:W-:-:S04]  /*0810*/  FFMA R15, R18, R17, R15 ;  /* 0x00000011120f7223 */ /* 0x004fc8000000000f */
[----:B----4-:R-:W-:-:S04]  /*0820*/  FFMA R15, R20, R19, R15 ;  /* 0x00000013140f7223 */ /* 0x010fc8000000000f */
[----:B-----5:R-:W-:-:S04]  /*0830*/  FFMA R15, R22, R21, R15 ;  /* 0x00000015160f7223 */ /* 0x020fc8000000000f */
[----:B------:R-:W-:-:S04]  /*0840*/  FFMA R15, R24, R23, R15 ;  /* 0x00000017180f7223 */ /* 0x000fc8000000000f */
[----:B------:R-:W-:-:S04]  /*0850*/  FFMA R13, R12, R13, R15 ;  /* 0x0000000d0c0d7223 */ /* 0x000fc8000000000f */
[----:B------:R-:W-:-:S04]  /*0860*/  FFMA R11, R6, R11, R13 ;  /* 0x0000000b060b7223 */ /* 0x000fc8000000000d */
[----:B------:R-:W-:-:S07]  /*0870*/  FFMA R14, R26, R10, R11 ;  /* 0x0000000a1a0e7223 */ /* 0x000fce000000000b */
.L_x_3:
        /* <DEDUP_REMOVED lines=13> */
[----:B-1----:R-:W-:-:S03]  /*0950*/  LEA R2, P0, R6, UR6, 0x2 ;  /* 0x0000000606027c11 */ /* 0x002fc6000f8010ff */
[----:B------:R-:W3:Y:S01]  /*0960*/  LDG.E R10, desc[UR10][R10.64] ;  /* 0x0000000a0a0a7981 */ /* 0x000ee2000c1e1900 */
[----:B------:R-:W-:Y:S01]  /*0970*/  LEA.HI.X R3, R6, UR7, R3, 0x2, P0 ;  /* 0x0000000706037c11 */ /* 0x000fe200080f1403 */
[----:B--2---:R-:W-:-:S04]  /*0980*/  IMAD.WIDE R4, R13, 0x4, R4 ;  /* 0x000000040d047825 */ /* 0x004fc800078e0204 */
[----:B------:R-:W2:Y:S04]  /*0990*/  LDG.E R12, desc[UR10][R2.64+0x4] ;  /* 0x0000040a020c7981 */ /* 0x000ea8000c1e1900 */
[----:B------:R-:W3:Y:S04]  /*09a0*/  LDG.E R13, desc[UR10][R4.64] ;  /* 0x0000000a040d7981 */ /* 0x000ee8000c1e1900 */
[----:B------:R-:W2:Y:S04]  /*09b0*/  LDG.E R6, desc[UR10][R4.64+0x4] ;  /* 0x0000040a04067981 */ /* 0x000ea8000c1e1900 */
[----:B------:R-:W4:Y:S04]  /*09c0*/  LDG.E R15, desc[UR10][R4.64+0x8] ;  /* 0x0000080a040f7981 */ /* 0x000f28000c1e1900 */
[----:B------:R-:W4:Y:S04]  /*09d0*/  LDG.E R16, desc[UR10][R2.64+0x8] ;  /* 0x0000080a02107981 */ /* 0x000f28000c1e1900 */
[----:B------:R-:W5:Y:S04]  /*09e0*/  LDG.E R18, desc[UR10][R2.64+0xc] ;  /* 0x00000c0a02127981 */ /* 0x000f68000c1e1900 */
[----:B------:R-:W5:Y:S01]  /*09f0*/  LDG.E R17, desc[UR10][R4.64+0xc] ;  /* 0x00000c0a04117981 */ /* 0x000f62000c1e1900 */
[----:B------:R-:W-:Y:S01]  /*0a00*/  UIADD3 UR4, UPT, UPT, UR4, 0x4, URZ ;  /* 0x0000000404047890 */ /* 0x000fe2000fffe0ff */
[----:B---3--:R-:W-:-:S04]  /*0a10*/  FFMA R13, R13, R10, R14 ;  /* 0x0000000a0d0d7223 */ /* 0x008fc8000000000e */
[----:B--2---:R-:W-:-:S04]  /*0a20*/  FFMA R6, R6, R12, R13 ;  /* 0x0000000c06067223 */ /* 0x004fc8000000000d */
[----:B----4-:R-:W-:-:S04]  /*0a30*/  FFMA R6, R15, R16, R6 ;  /* 0x000000100f067223 */ /* 0x010fc80000000006 */
[----:B-----5:R-:W-:-:S07]  /*0a40*/  FFMA R14, R17, R18, R6 ;  /* 0x00000012110e7223 */ /* 0x020fce0000000006 */
.L_x_4:
[----:B------:R-:W-:Y:S05]  /*0a50*/  BRA.U !UP1, `(.L_x_0) ;  /* 0x00000001094c7547 */ /* 0x000fea000b800000 */
[----:B------:R-:W0:Y:S01]  /*0a60*/  LDC.64 R4, c[0x0][0x388] ;  /* 0x0000e200ff047b82 */ /* 0x000e220000000a00 */
[----:B------:R-:W-:Y:S01]  /*0a70*/  IADD3 R9, PT, PT, R9, UR4, RZ ;  /* 0x0000000409097c10 */ /* 0x000fe2000fffe0ff */
[----:B------:R-:W-:Y:S01]  /*0a80*/  UIADD3 UR5, UPT, UPT, -UR5, URZ, URZ ;  /* 0x000000ff05057290 */ /* 0x000fe2000fffe1ff */
[----:B------:R-:W-:-:S05]  /*0a90*/  IADD3 R11, PT, PT, R8, UR4, RZ ;  /* 0x00000004080b7c10 */ /* 0x000fca000fffe0ff */
[----:B------:R-:W1:Y:S01]  /*0aa0*/  LDC.64 R2, c[0x0][0x380] ;  /* 0x0000e000ff027b82 */ /* 0x000e620000000a00 */
[----:B0-----:R-:W-:-:S03]  /*0ab0*/  IMAD.WIDE.U32 R4, R9, 0x4, R4 ;  /* 0x0000000409047825 */ /* 0x001fc600078e0004 */
[----:B------:R-:W-:Y:S02]  /*0ac0*/  MOV R10, R4 ;  /* 0x00000004000a7202 */ /* 0x000fe40000000f00 */
[----:B------:R-:W-:-:S07]  /*0ad0*/  MOV R9, R5 ;  /* 0x0000000500097202 */ /* 0x000fce0000000f00 */
.L_x_5:
[----:B-1----:R-:W-:Y:S01]  /*0ae0*/  IMAD.WIDE R4, R11, 0x4, R2 ;  /* 0x000000040b047825 */ /* 0x002fe200078e0202 */
[----:B------:R-:W-:-:S05]  /*0af0*/  MOV R8, R10 ;  /* 0x0000000a00087202 */ /* 0x000fca0000000f00 */
[----:B------:R-:W2:Y:S04]  /*0b00*/  LDG.E R5, desc[UR10][R4.64] ;  /* 0x0000000a04057981 */ /* 0x000ea8000c1e1900 */
[----:B------:R0:W2:Y:S01]  /*0b10*/  LDG.E R6, desc[UR10][R8.64] ;  /* 0x0000000a08067981 */ /* 0x0000a2000c1e1900 */
[----:B------:R-:W-:Y:S01]  /*0b20*/  UIADD3 UR5, UPT, UPT, UR5, 0x1, URZ ;  /* 0x0000000105057890 */ /* 0x000fe2000fffe0ff */
[----:B------:R-:W-:Y:S02]  /*0b30*/  IADD3 R10, P0, PT, R10, 0x4, RZ ;  /* 0x000000040a0a7810 */ /* 0x000fe40007f1e0ff */
[----:B------:R-:W-:Y:S01]  /*0b40*/  IADD3 R11, PT, PT, R11, 0x1, RZ ;  /* 0x000000010b0b7810 */ /* 0x000fe20007ffe0ff */
[----:B------:R-:W-:Y:S01]  /*0b50*/  UISETP.NE.AND UP0, UPT, UR5, URZ, UPT ;  /* 0x000000ff0500728c */ /* 0x000fe2000bf05270 */
[----:B0-----:R-:W-:Y:S01]  /*0b60*/  IADD3.X R9, PT, PT, RZ, R9, RZ, P0, !PT ;  /* 0x00000009ff097210 */ /* 0x001fe200007fe4ff */
[----:B--2---:R-:W-:-:S07]  /*0b70*/  FFMA R14, R5, R6, R14 ;  /* 0x00000006050e7223 */ /* 0x004fce000000000e */
[----:B------:R-:W-:Y:S05]  /*0b80*/  BRA.U UP0, `(.L_x_5) ;  /* 0xfffffffd00d47547 */ /* 0x000fea000b83ffff */
.L_x_0:
[----:B------:R-:W0:Y:S01]  /*0b90*/  LDC.64 R2, c[0x0][0x390] ;  /* 0x0000e400ff027b82 */ /* 0x000e220000000a00 */
[----:B------:R-:W-:-:S04]  /*0ba0*/  IMAD R7, R7, UR12, R0 ;  /* 0x0000000c07077c24 */ /* 0x000fc8000f8e0200 */
[----:B0-----:R-:W-:-:S05]  /*0bb0*/  IMAD.WIDE R2, R7, 0x4, R2 ;  /* 0x0000000407027825 */ /* 0x001fca00078e0202 */
[----:B------:R-:W-:Y:S01]  /*0bc0*/  STG.E desc[UR10][R2.64], R14 ;  /* 0x0000000e02007986 */ /* 0x000fe2000c10190a */
[----:B------:R-:W-:Y:S05]  /*0bd0*/  EXIT ;  /* 0x000000000000794d */ /* 0x000fea0003800000 */
.L_x_6:
[----:B------:R-:W-:-:S00]  /*0be0*/  BRA `(.L_x_6) ;  /* 0xfffffffc00fc7947 */ /* 0x000fc0000383ffff */
[----:B------:R-:W-:-:S00]  /*0bf0*/  NOP ;  /* 0x0000000000007918 */ /* 0x000fc00000000000 */
        /* <DEDUP_REMOVED lines=8> */
.L_x_72:


//--------------------- .text._Z12MatTransposePfS_ii --------------------------
	.section	.text._Z12MatTransposePfS_ii,"ax",@progbits
	.align	128
        .global         _Z12MatTransposePfS_ii
        .type           _Z12MatTransposePfS_ii,@function
        .size           _Z12MatTransposePfS_ii,(.L_x_73 - _Z12MatTransposePfS_ii)
        .other          _Z12MatTransposePfS_ii,@"STO_CUDA_ENTRY STV_DEFAULT"
_Z12MatTransposePfS_ii:
.text._Z12MatTransposePfS_ii:
[----:B------:R-:W-:Y:S01]  /*0000*/  LDC R1, c[0x0][0x37c] ;  /* 0x0000df00ff017b82 */ /* 0x000fe20000000800 */
[----:B------:R-:W0:Y:S07]  /*0010*/  S2R R3, SR_TID.Y ;  /* 0x0000000000037919 */ /* 0x000e2e0000002200 */
[----:B------:R-:W0:Y:S01]  /*0020*/  S2UR UR4, SR_CTAID.Y ;  /* 0x00000000000479c3 */ /* 0x000e220000002600 */
[----:B------:R-:W1:Y:S01]  /*0030*/  LDCU.64 UR6, c[0x0][0x390] ;  /* 0x00007200ff0677ac */ /* 0x000e620008000a00 */
[----:B------:R-:W2:Y:S06]  /*0040*/  S2R R2, SR_TID.X ;  /* 0x0000000000027919 */ /* 0x000eac0000002100 */
[----:B------:R-:W0:Y:S08]  /*0050*/  LDC R0, c[0x0][0x364] ;  /* 0x0000d900ff007b82 */ /* 0x000e300000000800 */
[----:B------:R-:W2:Y:S08]  /*0060*/  S2UR UR5, SR_CTAID.X ;  /* 0x00000000000579c3 */ /* 0x000eb00000002500 */
[----:B------:R-:W2:Y:S01]  /*0070*/  LDC R7, c[0x0][0x360] ;  /* 0x0000d800ff077b82 */ /* 0x000ea20000000800 */
[----:B0-----:R-:W-:-:S05]  /*0080*/  IMAD R0, R0, UR4, R3 ;  /* 0x0000000400007c24 */ /* 0x001fca000f8e0203 */
[----:B-1----:R-:W-:Y:S01]  /*0090*/  ISETP.GE.AND P0, PT, R0, UR7, PT ;  /* 0x0000000700007c0c */ /* 0x002fe2000bf06270 */
[----:B--2---:R-:W-:-:S05]  /*00a0*/  IMAD R7, R7, UR5, R2 ;  /* 0x0000000507077c24 */ /* 0x004fca000f8e0202 */
[----:B------:R-:W-:-:S13]  /*00b0*/  ISETP.GE.OR P0, PT, R7, UR6, P0 ;  /* 0x0000000607007c0c */ /* 0x000fda0008706670 */
[----:B------:R-:W-:Y:S05]  /*00c0*/  @P0 EXIT ;  /* 0x000000000000094d */ /* 0x000fea0003800000 */
[----:B------:R-:W0:Y:S01]  /*00d0*/  LDC.64 R2, c[0x0][0x380] ;  /* 0x0000e000ff027b82 */ /* 0x000e220000000a00 */
[----:B------:R-:W1:Y:S01]  /*00e0*/  LDCU.64 UR4, c[0x0][0x358] ;  /* 0x00006b00ff0477ac */ /* 0x000e620008000a00 */
[----:B------:R-:W-:-:S04]  /*00f0*/  IMAD R5, R7, UR7, R0 ;  /* 0x0000000707057c24 */ /* 0x000fc8000f8e0200 */
[----:B0-----:R-:W-:Y:S02]  /*0100*/  IMAD.WIDE R2, R5, 0x4, R2 ;  /* 0x0000000405027825 */ /* 0x001fe400078e0202 */
[----:B------:R-:W0:Y:S04]  /*0110*/  LDC.64 R4, c[0x0][0x388] ;  /* 0x0000e200ff047b82 */ /* 0x000e280000000a00 */
[----:B-1----:R-:W2:Y:S01]  /*0120*/  LDG.E R3, desc[UR4][R2.64] ;  /* 0x0000000402037981 */ /* 0x002ea2000c1e1900 */
[----:B------:R-:W-:-:S04]  /*0130*/  IMAD R7, R0, UR6, R7 ;  /* 0x0000000600077c24 */ /* 0x000fc8000f8e0207 */
[----:B0-----:R-:W-:-:S05]  /*0140*/  IMAD.WIDE R4, R7, 0x4, R4 ;  /* 0x0000000407047825 */ /* 0x001fca00078e0204 */
[----:B--2---:R-:W-:Y:S01]  /*0150*/  STG.E desc[UR4][R4.64], R3 ;  /* 0x0000000304007986 */ /* 0x004fe2000c101904 */
[----:B------:R-:W-:Y:S05]  /*0160*/  EXIT ;  /* 0x000000000000794d */ /* 0x000fea0003800000 */
.L_x_7:
        /* <DEDUP_REMOVED lines=9> */
.L_x_73:


//--------------------- .text._Z11MatConvolvePfS_S_iiii --------------------------
	.section	.text._Z11MatConvolvePfS_S_iiii,"ax",@progbits
	.align	128
        .global         _Z11MatConvolvePfS_S_iiii
        .type           _Z11MatConvolvePfS_S_iiii,@function
        .size           _Z11MatConvolvePfS_S_iiii,(.L_x_74 - _Z11MatConvolvePfS_S_iiii)
        .other          _Z11MatConvolvePfS_S_iiii,@"STO_CUDA_ENTRY STV_DEFAULT"
_Z11MatConvolvePfS_S_iiii:
.text._Z11MatConvolvePfS_S_iiii:
[----:B------:R-:W-:Y:S01]  /*0000*/  LDC R1, c[0x0][0x37c] ;  /* 0x0000df00ff017b82 */ /* 0x000fe20000000800 */
[----:B------:R-:W0:Y:S07]  /*0010*/  S2R R3, SR_TID.Y ;  /* 0x0000000000037919 */ /* 0x000e2e0000002200 */
[----:B------:R-:W0:Y:S01]  /*0020*/  S2UR UR4, SR_CTAID.Y ;  /* 0x00000000000479c3 */ /* 0x000e220000002600 */
[----:B------:R-:W1:Y:S01]  /*0030*/  LDCU.64 UR10, c[0x0][0x398] ;  /* 0x00007300ff0a77ac */ /* 0x000e620008000a00 */
[----:B------:R-:W2:Y:S01]  /*0040*/  S2R R5, SR_TID.X ;  /* 0x0000000000057919 */ /* 0x000ea20000002100 */
[----:B------:R-:W3:Y:S05]  /*0050*/  LDCU.64 UR8, c[0x0][0x3a0] ;  /* 0x00007400ff0877ac */ /* 0x000eea0008000a00 */
[----:B------:R-:W0:Y:S08]  /*0060*/  LDC R0, c[0x0][0x364] ;  /* 0x0000d900ff007b82 */ /* 0x000e300000000800 */
[----:B------:R-:W2:Y:S08]  /*0070*/  S2UR UR5, SR_CTAID.X ;  /* 0x00000000000579c3 */ /* 0x000eb00000002500 */
[----:B------:R-:W2:Y:S01]  /*0080*/  LDC R2, c[0x0][0x360] ;  /* 0x0000d800ff027b82 */ /* 0x000ea20000000800 */
[----:B0-----:R-:W-:-:S05]  /*0090*/  IMAD R0, R0, UR4, R3 ;  /* 0x0000000400007c24 */ /* 0x001fca000f8e0203 */
[----:B-1----:R-:W-:Y:S01]  /*00a0*/  ISETP.GE.AND P0, PT, R0, UR11, PT ;  /* 0x0000000b00007c0c */ /* 0x002fe2000bf06270 */
[----:B--2---:R-:W-:Y:S02]  /*00b0*/  IMAD R3, R2, UR5, R5 ;  /* 0x0000000502037c24 */ /* 0x004fe4000f8e0205 */
[----:B---3--:R-:W-:-:S03]  /*00c0*/  IMAD.U32 R2, RZ, RZ, UR9 ;  /* 0x00000009ff027e24 */ /* 0x008fc6000f8e00ff */
[----:B------:R-:W-:-:S13]  /*00d0*/  ISETP.GE.OR P0, PT, R3, UR10, P0 ;  /* 0x0000000a03007c0c */ /* 0x000fda0008706670 */
[----:B------:R-:W-:Y:S05]  /*00e0*/  @P0 EXIT ;  /* 0x000000000000094d */ /* 0x000fea0003800000 */
[----:B------:R-:W0:Y:S01]  /*00f0*/  S2R R6, SR_CgaCtaId ;  /* 0x0000000000067919 */ /* 0x000e220000008800 */
[C---:B------:R-:W-:Y:S01]  /*0100*/  ISETP.GE.AND P0, PT, R2.reuse, 0x1, PT ;  /* 0x000000010200780c */ /* 0x040fe20003f06270 */
[----:B------:R-:W-:Y:S01]  /*0110*/  IMAD R4, R2, UR8, RZ ;  /* 0x0000000802047c24 */ /* 0x000fe2000f8e02ff */
[----:B------:R-:W-:Y:S01]  /*0120*/  MOV R5, 0x400 ;  /* 0x0000040000057802 */ /* 0x000fe20000000f00 */
[----:B------:R-:W1:Y:S03]  /*0130*/  LDCU.64 UR6, c[0x0][0x358] ;  /* 0x00006b00ff0677ac */ /* 0x000e660008000a00 */
[----:B0-----:R-:W-:Y:S02]  /*0140*/  LEA R5, R6, R5, 0x18 ;  /* 0x0000000506057211 */ /* 0x001fe400078ec0ff */
[----:B------:R-:W-:-:S03]  /*0150*/  LEA.HI R6, R2, R2, RZ, 0x1 ;  /* 0x0000000202067211 */ /* 0x000fc600078f08ff */
[----:B------:R-:W-:Y:S01]  /*0160*/  IMAD R4, R4, 0x4, R5 ;  /* 0x0000000404047824 */ /* 0x000fe200078e0205 */
[----:B------:R-:W-:Y:S01]  /*0170*/  SHF.R.S32.HI R5, RZ, 0x1, R6 ;  /* 0x00000001ff057819 */ /* 0x000fe20000011406 */
[----:B-1----:R-:W-:Y:S06]  /*0180*/  @!P0 BRA `(.L_x_8) ;  /* 0x0000000800208947 */ /* 0x002fec0003800000 */
[C---:B------:R-:W-:Y:S01]  /*0190*/  LOP3.LUT R6, R2.reuse, 0x7, RZ, 0xc0, !PT ;  /* 0x0000000702067812 */ /* 0x040fe200078ec0ff */
[----:B------:R-:W-:Y:S01]  /*01a0*/  UMOV UR4, URZ ;  /* 0x000000ff00047c82 */ /* 0x000fe20008000000 */
[----:B------:R-:W-:-:S03]  /*01b0*/  LOP3.LUT R8, R2, 0x7ffffff8, RZ, 0xc0, !PT ;  /* 0x7ffffff802087812 */ /* 0x000fc600078ec0ff */
[----:B------:R-:W-:-:S05]  /*01c0*/  VIADD R7, R6, 0xffffffff ;  /* 0xffffffff06077836 */ /* 0x000fca0000000000 */
[----:B------:R-:W-:Y:S02]  /*01d0*/  ISETP.GE.U32.AND P1, PT, R7, 0x3, PT ;  /* 0x000000030700780c */ /* 0x000fe40003f26070 */
[----:B------:R-:W-:-:S11]  /*01e0*/  LOP3.LUT R7, R2, 0x3, RZ, 0xc0, !PT ;  /* 0x0000000302077812 */ /* 0x000fd600078ec0ff */
.L_x_14:
[----:B0-----:R-:W0:Y:S01]  /*01f0*/  LDC R2, c[0x0][0x3a4] ;  /* 0x0000e900ff027b82 */ /* 0x001e220000000800 */
[----:B-1----:R-:W1:Y:S01]  /*0200*/  LDCU UR11, c[0x0][0x39c] ;  /* 0x00007380ff0b77ac */ /* 0x002e620008000800 */
[--C-:B------:R-:W-:Y:S01]  /*0210*/  IADD3 R10, PT, PT, R3, UR4, -R5.reuse ;  /* 0x00000004030a7c10 */ /* 0x100fe2000fffe805 */
[----:B--2---:R-:W-:Y:S02]  /*0220*/  IMAD.IADD R11, R0, 0x1, -R5 ;  /* 0x00000001000b7824 */ /* 0x004fe400078e0a05 */
[----:B------:R-:W-:Y:S02]  /*0230*/  IMAD.MOV.U32 R18, RZ, RZ, RZ ;  /* 0x000000ffff127224 */ /* 0x000fe400078e00ff */
[----:B-1----:R-:W-:Y:S01]  /*0240*/  IMAD R10, R10, UR11, R11 ;  /* 0x0000000b0a0a7c24 */ /* 0x002fe2000f8e020b */
[C---:B0-----:R-:W-:Y:S01]  /*0250*/  ISETP.GE.U32.AND P2, PT, R2.reuse, 0x8, PT ;  /* 0x000000080200780c */ /* 0x041fe20003f46070 */
[----:B------:R-:W-:Y:S01]  /*0260*/  IMAD R9, R2, UR4, RZ ;  /* 0x0000000402097c24 */ /* 0x000fe2000f8e02ff */
[----:B------:R-:W-:-:S06]  /*0270*/  UIADD3 UR4, UPT, UPT, UR4, 0x1, URZ ;  /* 0x0000000104047890 */ /* 0x000fcc000fffe0ff */
[----:B------:R-:W-:-:S05]  /*0280*/  ISETP.NE.AND P0, PT, R2, UR4, PT ;  /* 0x0000000402007c0c */ /* 0x000fca000bf05270 */
[----:B------:R-:W-:Y:S08]  /*0290*/  @!P2 BRA `(.L_x_9) ;  /* 0x0000000000b4a947 */ /* 0x000ff00003800000 */
[----:B------:R-:W-:-:S05]  /*02a0*/  UMOV UR5, URZ ;  /* 0x000000ff00057c82 */ /* 0x000fca0008000000 */
.L_x_10:
[----:B0-----:R-:W0:Y:S01]  /*02b0*/  LDC.64 R12, c[0x0][0x388] ;  /* 0x0000e200ff0c7b82 */ /* 0x001e220000000a00 */
[----:B------:R-:W-:Y:S02]  /*02c0*/  VIADD R17, R9, UR5 ;  /* 0x0000000509117c36 */ /* 0x000fe40008000000 */
[----:B------:R-:W-:-:S05]  /*02d0*/  VIADD R19, R10, UR5 ;  /* 0x000000050a137c36 */ /* 0x000fca0008000000 */
[----:B------:R-:W1:Y:S01]  /*02e0*/  LDC.64 R14, c[0x0][0x380] ;  /* 0x0000e000ff0e7b82 */ /* 0x000e620000000a00 */
[----:B0-----:R-:W-:-:S05]  /*02f0*/  IMAD.WIDE.U32 R12, R17, 0x4, R12 ;  /* 0x00000004110c7825 */ /* 0x001fca00078e000c */
[----:B------:R-:W2:Y:S01]  /*0300*/  LDG.E R20, desc[UR6][R12.64] ;  /* 0x000000060c147981 */ /* 0x000ea2000c1e1900 */
[----:B-1----:R-:W-:-:S03]  /*0310*/  IMAD.WIDE R14, R19, 0x4, R14 ;  /* 0x00000004130e7825 */ /* 0x002fc600078e020e */
[----:B------:R-:W3:Y:S04]  /*0320*/  LDG.E R11, desc[UR6][R12.64+0x4] ;  /* 0x000004060c0b7981 */ /* 0x000ee8000c1e1900 */
[----:B------:R-:W4:Y:S01]  /*0330*/  LDG.E R22, desc[UR6][R14.64] ;  /* 0x000000060e167981 */ /* 0x000f22000c1e1900 */
[----:B------:R-:W-:-:S03]  /*0340*/  IMAD R16, R17, 0x4, R4 ;  /* 0x0000000411107824 */ /* 0x000fc600078e0204 */
[----:B------:R-:W5:Y:S01]  /*0350*/  LDG.E R18, desc[UR6][R14.64+0x4] ;  /* 0x000004060e127981 */ /* 0x000f62000c1e1900 */
[----:B------:R-:W-:-:S03]  /*0360*/  IMAD R17, R19, 0x4, R4 ;  /* 0x0000000413117824 */ /* 0x000fc600078e0204 */
        /* <DEDUP_REMOVED lines=10> */
[----:B--2---:R0:W-:Y:S04]  /*0410*/  STS [R16], R20 ;  /* 0x0000001410007388 */ /* 0x0041e80000000800 */
[----:B----4-:R1:W-:Y:S04]  /*0420*/  STS [R17], R22 ;  /* 0x0000001611007388 */ /* 0x0103e80000000800 */
[----:B0-----:R-:W2:Y:S04]  /*0430*/  LDG.E R20, desc[UR6][R14.64+0x14] ;  /* 0x000014060e147981 */ /* 0x001ea8000c1e1900 */
[----:B-1----:R-:W4:Y:S04]  /*0440*/  LDG.E R22, desc[UR6][R14.64+0x18] ;  /* 0x000018060e167981 */ /* 0x002f28000c1e1900 */
[----:B---3--:R0:W-:Y:S04]  /*0450*/  STS [R16+0x4], R11 ;  /* 0x0000040b10007388 */ /* 0x0081e80000000800 */
[----:B-----5:R0:W-:Y:S04]  /*0460*/  STS [R17+0x4], R18 ;  /* 0x0000041211007388 */ /* 0x0201e80000000800 */
[----:B------:R0:W-:Y:S04]  /*0470*/  STS [R16+0x8], R27 ;  /* 0x0000081b10007388 */ /* 0x0001e80000000800 */
[----:B------:R0:W-:Y:S04]  /*0480*/  STS [R17+0x8], R24 ;  /* 0x0000081811007388 */ /* 0x0001e80000000800 */
[----:B------:R0:W-:Y:S04]  /*0490*/  STS [R16+0xc], R25 ;  /* 0x00000c1910007388 */ /* 0x0001e80000000800 */
[----:B------:R0:W-:Y:S04]  /*04a0*/  STS [R17+0xc], R26 ;  /* 0x00000c1a11007388 */ /* 0x0001e80000000800 */
[----:B------:R0:W-:Y:S04]  /*04b0*/  STS [R16+0x10], R23 ;  /* 0x0000101710007388 */ /* 0x0001e80000000800 */
[----:B------:R0:W-:Y:S04]  /*04c0*/  STS [R17+0x10], R28 ;  /* 0x0000101c11007388 */ /* 0x0001e80000000800 */
[----:B------:R0:W-:Y:S01]  /*04d0*/  STS [R16+0x14], R21 ;  /* 0x0000141510007388 */ /* 0x0001e20000000800 */
[----:B------:R-:W-:-:S06]  /*04e0*/  UIADD3 UR5, UPT, UPT, UR5, 0x8, URZ ;  /* 0x0000000805057890 */ /* 0x000fcc000fffe0ff */
[----:B------:R-:W-:Y:S01]  /*04f0*/  ISETP.NE.AND P2, PT, R8, UR5, PT ;  /* 0x0000000508007c0c */ /* 0x000fe2000bf45270 */
[----:B--2---:R0:W-:Y:S04]  /*0500*/  STS [R17+0x14], R20 ;  /* 0x0000141411007388 */ /* 0x0041e80000000800 */
[----:B------:R0:W-:Y:S04]  /*0510*/  STS [R16+0x18], R19 ;  /* 0x0000181310007388 */ /* 0x0001e80000000800 */
[----:B----4-:R0:W-:Y:S04]  /*0520*/  STS [R17+0x18], R22 ;  /* 0x0000181611007388 */ /* 0x0101e80000000800 */
[----:B------:R0:W-:Y:S04]  /*0530*/  STS [R16+0x1c], R29 ;  /* 0x00001c1d10007388 */ /* 0x0001e80000000800 */
[----:B------:R0:W-:Y:S01]  /*0540*/  STS [R17+0x1c], R12 ;  /* 0x00001c0c11007388 */ /* 0x0001e20000000800 */
[----:B------:R-:W-:Y:S05]  /*0550*/  @P2 BRA `(.L_x_10) ;  /* 0xfffffffc00542947 */ /* 0x000fea000383ffff */
[----:B0-----:R-:W-:-:S07]  /*0560*/  IMAD.MOV.U32 R18, RZ, RZ, R8 ;  /* 0x000000ffff127224 */ /* 0x001fce00078e0008 */
.L_x_9:
[----:B------:R-:W-:-:S13]  /*0570*/  ISETP.NE.AND P2, PT, R6, RZ, PT ;  /* 0x000000ff0600720c */ /* 0x000fda0003f45270 */
[----:B------:R-:W-:Y:S05]  /*0580*/  @!P2 BRA `(.L_x_11) ;  /* 0x00000004001ca947 */ /* 0x000fea0003800000 */
[----:B------:R-:W-:Y:S01]  /*0590*/  ISETP.NE.AND P2, PT, R7, RZ, PT ;  /* 0x000000ff0700720c */ /* 0x000fe20003f45270 */
[----:B------:R-:W-:-:S12]  /*05a0*/  @!P1 BRA `(.L_x_12) ;  /* 0x0000000000789947 */ /* 0x000fd80003800000 */
[----:B------:R-:W0:Y:S01]  /*05b0*/  LDC.64 R14, c[0x0][0x388] ;  /* 0x0000e200ff0e7b82 */ /* 0x000e220000000a00 */
[C---:B------:R-:W-:Y:S01]  /*05c0*/  IADD3 R20, P3, PT, R9.reuse, R18, RZ ;  /* 0x0000001209147210 */ /* 0x040fe20007f7e0ff */
[--C-:B------:R-:W-:Y:S02]  /*05d0*/  IMAD.IADD R19, R9, 0x1, R18.reuse ;  /* 0x0000000109137824 */ /* 0x100fe400078e0212 */
[----:B------:R-:W-:Y:S02]  /*05e0*/  IMAD.IADD R11, R10, 0x1, R18 ;  /* 0x000000010a0b7824 */ /* 0x000fe400078e0212 */
[----:B------:R-:W-:Y:S02]  /*05f0*/  IMAD.X R21, RZ, RZ, RZ, P3 ;  /* 0x000000ffff157224 */ /* 0x000fe400018e06ff */
[----:B------:R-:W1:Y:S08]  /*0600*/  LDC.64 R16, c[0x0][0x388] ;  /* 0x0000e200ff107b82 */ /* 0x000e700000000a00 */
[----:B------:R-:W2:Y:S01]  /*0610*/  LDC.64 R12, c[0x0][0x380] ;  /* 0x0000e000ff0c7b82 */ /* 0x000ea20000000a00 */
[----:B0-----:R-:W-:-:S04]  /*0620*/  LEA R14, P3, R20, R14, 0x2 ;  /* 0x0000000e140e7211 */ /* 0x001fc800078610ff */
[----:B------:R-:W-:Y:S01]  /*0630*/  LEA.HI.X R15, R20, R15, R21, 0x2, P3 ;  /* 0x0000000f140f7211 */ /* 0x000fe200018f1415 */
[----:B-1----:R-:W-:-:S04]  /*0640*/  IMAD.WIDE.U32 R16, R19, 0x4, R16 ;  /* 0x0000000413107825 */ /* 0x002fc800078e0010 */
[----:B------:R-:W3:Y:S04]  /*0650*/  LDG.E R22, desc[UR6][R14.64+0x4] ;  /* 0x000004060e167981 */ /* 0x000ee8000c1e1900 */
[----:B------:R-:W4:Y:S01]  /*0660*/  LDG.E R26, desc[UR6][R14.64+0x8] ;  /* 0x000008060e1a7981 */ /* 0x000f22000c1e1900 */
[----:B--2---:R-:W-:-:S03]  /*0670*/  IMAD.WIDE R12, R11, 0x4, R12 ;  /* 0x000000040b0c7825 */ /* 0x004fc600078e020c */
[----:B------:R-:W2:Y:S04]  /*0680*/  LDG.E R16, desc[UR6][R16.64] ;  /* 0x0000000610107981 */ /* 0x000ea8000c1e1900 */
[----:B------:R-:W5:Y:S04]  /*0690*/  LDG.E R20, desc[UR6][R12.64] ;  /* 0x000000060c147981 */ /* 0x000f68000c1e1900 */
[----:B------:R-:W4:Y:S04]  /*06a0*/  LDG.E R24, desc[UR6][R12.64+0x4] ;  /* 0x000004060c187981 */ /* 0x000f28000c1e1900 */
[----:B------:R-:W4:Y:S04]  /*06b0*/  LDG.E R28, desc[UR6][R12.64+0x8] ;  /* 0x000008060c1c7981 */ /* 0x000f28000c1e1900 */
[----:B------:R-:W4:Y:S04]  /*06c0*/  LDG.E R21, desc[UR6][R14.64+0xc] ;  /* 0x00000c060e157981 */ /* 0x000f28000c1e1900 */
[----:B------:R-:W4:Y:S01]  /*06d0*/  LDG.E R23, desc[UR6][R12.64+0xc] ;  /* 0x00000c060c177981 */ /* 0x000f22000c1e1900 */
[----:B------:R-:W-:-:S02]  /*06e0*/  IMAD R19, R19, 0x4, R4 ;  /* 0x0000000413137824 */ /* 0x000fc400078e0204 */
[----:B------:R-:W-:Y:S02]  /*06f0*/  IMAD R11, R11, 0x4, R4 ;  /* 0x000000040b0b7824 */ /* 0x000fe400078e0204 */
[----:B------:R-:W-:Y:S01]  /*0700*/  VIADD R18, R18, 0x4 ;  /* 0x0000000412127836 */ /* 0x000fe20000000000 */
[----:B--2---:R0:W-:Y:S04]  /*0710*/  STS [R19], R16 ;  /* 0x0000001013007388 */ /* 0x0041e80000000800 */
[----:B-----5:R0:W-:Y:S04]  /*0720*/  STS [R11], R20 ;  /* 0x000000140b007388 */ /* 0x0201e80000000800 */
[----:B---3--:R0:W-:Y:S04]  /*0730*/  STS [R19+0x4], R22 ;  /* 0x0000041613007388 */ /* 0x0081e80000000800 */
[----:B----4-:R0:W-:Y:S04]  /*0740*/  STS [R11+0x4], R24 ;  /* 0x000004180b007388 */ /* 0x0101e80000000800 */
[----:B------:R0:W-:Y:S04]  /*0750*/  STS [R19+0x8], R26 ;  /* 0x0000081a13007388 */ /* 0x0001e80000000800 */
[----:B------:R0:W-:Y:S04]  /*0760*/  STS [R11+0x8], R28 ;  /* 0x0000081c0b007388 */ /* 0x0001e80000000800 */
[----:B------:R0:W-:Y:S04]  /*0770*/  STS [R19+0xc], R21 ;  /* 0x00000c1513007388 */ /* 0x0001e80000000800 */
[----:B------:R0:W-:Y:S02]  /*0780*/  STS [R11+0xc], R23 ;  /* 0x00000c170b007388 */ /* 0x0001e40000000800 */
.L_x_12:
[----:B------:R-:W-:Y:S05]  /*0790*/  @!P2 BRA `(.L_x_11) ;  /* 0x000000000098a947 */ /* 0x000fea0003800000 */
[----:B------:R-:W-:Y:S02]  /*07a0*/  ISETP.NE.AND P2, PT, R7, 0x1, PT ;  /* 0x000000010700780c */ /* 0x000fe40003f45270 */
[----:B------:R-:W-:-:S11]  /*07b0*/  LOP3.LUT P3, RZ, R2, 0x1, RZ, 0xc0, !PT ;  /* 0x0000000102ff7812 */ /* 0x000fd6000786c0ff */
[----:B------:R-:W-:Y:S05]  /*07c0*/  @!P2 BRA `(.L_x_13) ;  /* 0x000000000058a947 */ /* 0x000fea0003800000 */
[----:B------:R-:W1:Y:S01]  /*07d0*/  LDC.64 R12, c[0x0][0x388] ;  /* 0x0000e200ff0c7b82 */ /* 0x000e620000000a00 */
[C---:B0-----:R-:W-:Y:S01]  /*07e0*/  IADD3 R20, P2, PT, R9.reuse, R18, RZ ;  /* 0x0000001209147210 */ /* 0x041fe20007f5e0ff */
[--C-:B------:R-:W-:Y:S02]  /*07f0*/  IMAD.IADD R19, R9, 0x1, R18.reuse ;  /* 0x0000000109137824 */ /* 0x100fe400078e0212 */
[----:B------:R-:W-:Y:S01]  /*0800*/  IMAD.IADD R11, R10, 0x1, R18 ;  /* 0x000000010a0b7824 */ /* 0x000fe200078e0212 */
[----:B------:R-:W-:-:S03]  /*0810*/  IADD3.X R21, PT, PT, RZ, RZ, RZ, P2, !PT ;  /* 0x000000ffff157210 */ /* 0x000fc600017fe4ff */
[----:B------:R-:W0:Y:S08]  /*0820*/  LDC.64 R16, c[0x0][0x388] ;  /* 0x0000e200ff107b82 */ /* 0x000e300000000a00 */
[----:B------:R-:W2:Y:S01]  /*0830*/  LDC.64 R14, c[0x0][0x380] ;  /* 0x0000e000ff0e7b82 */ /* 0x000ea20000000a00 */
[----:B-1----:R-:W-:-:S04]  /*0840*/  LEA R12, P2, R20, R12, 0x2 ;  /* 0x0000000c140c7211 */ /* 0x002fc800078410ff */
[----:B------:R-:W-:Y:S01]  /*0850*/  LEA.HI.X R13, R20, R13, R21, 0x2, P2 ;  /* 0x0000000d140d7211 */ /* 0x000fe200010f1415 */
[----:B0-----:R-:W-:-:S04]  /*0860*/  IMAD.WIDE.U32 R16, R19, 0x4, R16 ;  /* 0x0000000413107825 */ /* 0x001fc800078e0010 */
[----:B------:R-:W3:Y:S04]  /*0870*/  LDG.E R12, desc[UR6][R12.64+0x4] ;  /* 0x000004060c0c7981 */ /* 0x000ee8000c1e1900 */
[----:B------:R-:W4:Y:S01]  /*0880*/  LDG.E R16, desc[UR6][R16.64] ;  /* 0x0000000610107981 */ /* 0x000f22000c1e1900 */
[----:B--2---:R-:W-:-:S05]  /*0890*/  IMAD.WIDE R14, R11, 0x4, R14 ;  /* 0x000000040b0e7825 */ /* 0x004fca00078e020e */
[----:B------:R-:W2:Y:S04]  /*08a0*/  LDG.E R20, desc[UR6][R14.64] ;  /* 0x000000060e147981 */ /* 0x000ea8000c1e1900 */
[----:B------:R-:W5:Y:S01]  /*08b0*/  LDG.E R22, desc[UR6][R14.64+0x4] ;  /* 0x000004060e167981 */ /* 0x000f62000c1e1900 */
[--C-:B------:R-:W-:Y:S02]  /*08c0*/  IMAD R19, R19, 0x4, R4.reuse ;  /* 0x0000000413137824 */ /* 0x100fe400078e0204 */
[----:B------:R-:W-:Y:S02]  /*08d0*/  IMAD R11, R11, 0x4, R4 ;  /* 0x000000040b0b7824 */ /* 0x000fe400078e0204 */
[----:B------:R-:W-:Y:S01]  /*08e0*/  VIADD R18, R18, 0x2 ;  /* 0x0000000212127836 */ /* 0x000fe20000000000 */
[----:B----4-:R1:W-:Y:S04]  /*08f0*/  STS [R19], R16 ;  /* 0x0000001013007388 */ /* 0x0103e80000000800 */
[----:B--2---:R1:W-:Y:S04]  /*0900*/  STS [R11], R20 ;  /* 0x000000140b007388 */ /* 0x0043e80000000800 */
[----:B---3--:R1:W-:Y:S04]  /*0910*/  STS [R19+0x4], R12 ;  /* 0x0000040c13007388 */ /* 0x0083e80000000800 */
[----:B-----5:R1:W-:Y:S02]  /*0920*/  STS [R11+0x4], R22 ;  /* 0x000004160b007388 */ /* 0x0203e40000000800 */
.L_x_13:
[----:B------:R-:W-:Y:S05]  /*0930*/  @!P3 BRA `(.L_x_11) ;  /* 0x000000000030b947 */ /* 0x000fea0003800000 */
[----:B------:R-:W2:Y:S01]  /*0940*/  LDC.64 R14, c[0x0][0x388] ;  /* 0x0000e200ff0e7b82 */ /* 0x000ea20000000a00 */
[--C-:B------:R-:W-:Y:S02]  /*0950*/  IMAD.IADD R9, R9, 0x1, R18.reuse ;  /* 0x0000000109097824 */ /* 0x100fe400078e0212 */
[----:B01----:R-:W-:-:S05]  /*0960*/  IMAD.IADD R11, R10, 0x1, R18 ;  /* 0x000000010a0b7824 */ /* 0x003fca00078e0212 */
[----:B------:R-:W0:Y:S01]  /*0970*/  LDC.64 R12, c[0x0][0x380] ;  /* 0x0000e000ff0c7b82 */ /* 0x000e220000000a00 */
[----:B--2---:R-:W-:-:S06]  /*0980*/  IMAD.WIDE.U32 R14, R9, 0x4, R14 ;  /* 0x00000004090e7825 */ /* 0x004fcc00078e000e */
[----:B------:R-:W2:Y:S01]  /*0990*/  LDG.E R14, desc[UR6][R14.64] ;  /* 0x000000060e0e7981 */ /* 0x000ea2000c1e1900 */
[----:B0-----:R-:W-:-:S06]  /*09a0*/  IMAD.WIDE R12, R11, 0x4, R12 ;  /* 0x000000040b0c7825 */ /* 0x001fcc00078e020c */
[----:B------:R-:W3:Y:S01]  /*09b0*/  LDG.E R12, desc[UR6][R12.64] ;  /* 0x000000060c0c7981 */ /* 0x000ee2000c1e1900 */
[--C-:B------:R-:W-:Y:S02]  /*09c0*/  IMAD R9, R9, 0x4, R4.reuse ;  /* 0x0000000409097824 */ /* 0x100fe400078e0204 */
[----:B------:R-:W-:-:S03]  /*09d0*/  IMAD R11, R11, 0x4, R4 ;  /* 0x000000040b0b7824 */ /* 0x000fc600078e0204 */
[----:B--2---:R2:W-:Y:S04]  /*09e0*/  STS [R9], R14 ;  /* 0x0000000e09007388 */ /* 0x0045e80000000800 */
[----:B---3--:R2:W-:Y:S02]  /*09f0*/  STS [R11], R12 ;  /* 0x0000000c0b007388 */ /* 0x0085e40000000800 */
.L_x_11:
[----:B------:R-:W-:Y:S05]  /*0a00*/  @P0 BRA `(.L_x_14) ;  /* 0xfffffff400f80947 */ /* 0x000fea000383ffff */
.L_x_8:
[----:B------:R-:W3:Y:S08]  /*0a10*/  LDC.64 R6, c[0x0][0x390] ;  /* 0x0000e400ff067b82 */ /* 0x000ef00000000a00 */
[----:B------:R-:W-:Y:S01]  /*0a20*/  BAR.SYNC.DEFER_BLOCKING 0x0 ;  /* 0x0000000000007b1d */ /* 0x000fe20000010000 */
[----:B------:R-:W-:Y:S01]  /*0a30*/  ISETP.GE.AND P0, PT, R2, 0x1, PT ;  /* 0x000000010200780c */ /* 0x000fe20003f06270 */
[----:B--2---:R-:W-:-:S04]  /*0a40*/  IMAD R9, R3, UR11, R0 ;  /* 0x0000000b03097c24 */ /* 0x004fc8000f8e0200 */
[----:B---3--:R-:W-:-:S05]  /*0a50*/  IMAD.WIDE R6, R9, 0x4, R6 ;  /* 0x0000000409067825 */ /* 0x008fca00078e0206 */
[----:B------:R2:W-:Y:S03]  /*0a60*/  STG.E desc[UR6][R6.64], RZ ;  /* 0x000000ff06007986 */ /* 0x0005e6000c101906 */
[----:B------:R-:W-:Y:S05]  /*0a70*/  @!P0 EXIT ;  /* 0x000000000000894d */ /* 0x000fea0003800000 */
[C---:B0-----:R-:W-:Y:S01]  /*0a80*/  LOP3.LUT R23, R2.reuse, 0x7, RZ, 0xc0, !PT ;  /* 0x0000000702177812 */ /* 0x041fe200078ec0ff */
[----:B------:R-:W-:Y:S01]  /*0a90*/  IMAD.MOV.U32 R9, RZ, RZ, RZ ;  /* 0x000000ffff097224 */ /* 0x000fe200078e00ff */
[C---:B------:R-:W-:Y:S01]  /*0aa0*/  LOP3.LUT R24, R2.reuse, 0x3, RZ, 0xc0, !PT ;  /* 0x0000000302187812 */ /* 0x040fe200078ec0ff */
[----:B------:R-:W-:Y:S01]  /*0ab0*/  UMOV UR4, URZ ;  /* 0x000000ff00047c82 */ /* 0x000fe20008000000 */
[----:B------:R-:W-:Y:S01]  /*0ac0*/  LOP3.LUT R2, R2, 0x7ffffff8, RZ, 0xc0, !PT ;  /* 0x7ffffff802027812 */ /* 0x000fe200078ec0ff */
[----:B------:R-:W-:-:S05]  /*0ad0*/  VIADD R8, R23, 0xffffffff ;  /* 0xffffffff17087836 */ /* 0x000fca0000000000 */
[----:B------:R-:W-:-:S13]  /*0ae0*/  ISETP.GE.U32.AND P5, PT, R8, 0x3, PT ;  /* 0x000000030800780c */ /* 0x000fda0003fa6070 */
.L_x_20:
[----:B0-----:R-:W0:Y:S01]  /*0af0*/  LDCU UR9, c[0x0][0x3a4] ;  /* 0x00007480ff0977ac */ /* 0x001e220008000800 */
[----:B------:R-:W-:Y:S01]  /*0b00*/  IADD3 R8, PT, PT, R3, UR4, -R5 ;  /* 0x0000000403087c10 */ /* 0x000fe2000fffe805 */
[----:B-1----:R-:W-:Y:S01]  /*0b10*/  IMAD.MOV.U32 R11, RZ, RZ, RZ ;  /* 0x000000ffff0b7224 */ /* 0x002fe200078e00ff */
[----:B------:R-:W1:Y:S01]  /*0b20*/  LDCU UR8, c[0x0][0x398] ;  /* 0x00007300ff0877ac */ /* 0x000e620008000800 */
[----:B------:R-:W-:Y:S01]  /*0b30*/  UMOV UR5, UR4 ;  /* 0x0000000400057c82 */ /* 0x000fe20008000000 */
[----:B------:R-:W-:Y:S01]  /*0b40*/  UIADD3 UR4, UPT, UPT, UR4, 0x1, URZ ;  /* 0x0000000104047890 */ /* 0x000fe2000fffe0ff */
[----:B0-----:R-:W-:Y:S01]  /*0b50*/  IMAD.U32 R10, RZ, RZ, UR9 ;  /* 0x00000009ff0a7e24 */ /* 0x001fe2000f8e00ff */
[----:B-1----:R-:W-:-:S04]  /*0b60*/  ISETP.GE.AND P0, PT, R8, UR8, PT ;  /* 0x0000000808007c0c */ /* 0x002fc8000bf06270 */
[C---:B------:R-:W-:Y:S02]  /*0b70*/  ISETP.GE.U32.AND P1, PT, R10.reuse, 0x8, PT ;  /* 0x000000080a00780c */ /* 0x040fe40003f26070 */
[----:B------:R-:W-:Y:S02]  /*0b80*/  ISETP.NE.AND P6, PT, R10, UR4, PT ;  /* 0x000000040a007c0c */ /* 0x000fe4000bfc5270 */
[----:B------:R-:W-:-:S09]  /*0b90*/  ISETP.GT.AND P0, PT, R8, -0x1, !P0 ;  /* 0xffffffff0800780c */ /* 0x000fd20004704270 */
[----:B---34-:R-:W-:Y:S05]  /*0ba0*/  @!P1 BRA `(.L_x_15) ;  /* 0x00000004002c9947 */ /* 0x018fea0003800000 */
[----:B------:R-:W0:Y:S01]  /*0bb0*/  LDC R10, c[0x0][0x3a4] ;  /* 0x0000e900ff0a7b82 */ /* 0x000e220000000800 */
[----:B------:R-:W-:Y:S01]  /*0bc0*/  IMAD.MOV.U32 R11, RZ, RZ, RZ ;  /* 0x000000ffff0b7224 */ /* 0x000fe200078e00ff */
[----:B------:R-:W1:Y:S06]  /*0bd0*/  LDCU UR8, c[0x0][0x39c] ;  /* 0x00007380ff0877ac */ /* 0x000e6c0008000800 */
.L_x_16:
[----:B------:R-:W-:Y:S01]  /*0be0*/  IADD3 R15, PT, PT, R0, R11, -R5 ;  /* 0x0000000b000f7210 */ /* 0x000fe20007ffe805 */
[----:B0-----:R-:W-:Y:S02]  /*0bf0*/  IMAD R17, R10, UR5, R11 ;  /* 0x000000050a117c24 */ /* 0x001fe4000f8e020b */
[----:B------:R-:W-:Y:S01]  /*0c00*/  VIADD R11, R11, 0x8 ;  /* 0x000000080b0b7836 */ /* 0x000fe20000000000 */
[C---:B-1----:R-:W-:Y:S01]  /*0c10*/  ISETP.GE.AND P4, PT, R15.reuse, UR8, PT ;  /* 0x000000080f007c0c */ /* 0x042fe2000bf86270 */
[C---:B------:R-:W-:Y:S01]  /*0c20*/  VIADD R14, R15.reuse, 0x2 ;  /* 0x000000020f0e7836 */ /* 0x040fe20000000000 */
[C---:B------:R-:W-:Y:S01]  /*0c30*/  IADD3 R12, PT, PT, R15.reuse, 0x1, RZ ;  /* 0x000000010f0c7810 */ /* 0x040fe20007ffe0ff */
[----:B------:R-:W-:Y:S01]  /*0c40*/  IMAD R13, R8, UR8, R15 ;  /* 0x00000008080d7c24 */ /* 0x000fe2000f8e020f */
[C---:B------:R-:W-:Y:S01]  /*0c50*/  ISETP.GT.AND P4, PT, R15.reuse, -0x1, !P4 ;  /* 0xffffffff0f00780c */ /* 0x040fe20006784270 */
[----:B------:R-:W-:Y:S01]  /*0c60*/  VIADD R16, R15, 0x3 ;  /* 0x000000030f107836 */ /* 0x000fe20000000000 */
[----:B------:R-:W-:-:S02]  /*0c70*/  ISETP.GE.AND P1, PT, R12, UR8, PT ;  /* 0x000000080c007c0c */ /* 0x000fc4000bf26270 */
[----:B------:R-:W-:Y:S02]  /*0c80*/  PLOP3.LUT P4, PT, P0, P4, PT, 0x80, 0x8 ;  /* 0x000000000008781c */ /* 0x000fe40000789070 */
[----:B------:R-:W-:Y:S01]  /*0c90*/  ISETP.GT.AND P1, PT, R12, -0x1, !P1 ;  /* 0xffffffff0c00780c */ /* 0x000fe20004f24270 */
[--C-:B------:R-:W-:Y:S01]  /*0ca0*/  IMAD R12, R13, 0x4, R4.reuse ;  /* 0x000000040d0c7824 */ /* 0x100fe200078e0204 */
[C---:B------:R-:W-:Y:S01]  /*0cb0*/  ISETP.GE.AND P3, PT, R14.reuse, UR8, PT ;  /* 0x000000080e007c0c */ /* 0x040fe2000bf66270 */
[----:B------:R-:W-:Y:S01]  /*0cc0*/  IMAD R13, R17, 0x4, R4 ;  /* 0x00000004110d7824 */ /* 0x000fe200078e0204 */
[----:B------:R-:W-:Y:S02]  /*0cd0*/  PLOP3.LUT P1, PT, P0, P1, PT, 0x80, 0x8 ;  /* 0x000000000008781c */ /* 0x000fe40000723070 */
[----:B------:R-:W-:Y:S02]  /*0ce0*/  ISETP.GT.AND P3, PT, R14, -0x1, !P3 ;  /* 0xffffffff0e00780c */ /* 0x000fe40005f64270 */
[----:B------:R-:W-:-:S02]  /*0cf0*/  ISETP.GE.AND P2, PT, R16, UR8, PT ;  /* 0x0000000810007c0c */ /* 0x000fc4000bf46270 */
[----:B------:R-:W-:Y:S01]  /*0d00*/  PLOP3.LUT P3, PT, P0, P3, PT, 0x80, 0x8 ;  /* 0x000000000008781c */ /* 0x000fe20000767070 */
[----:B------:R-:W-:Y:S01]  /*0d10*/  @P4 LDS R14, [R12] ;  /* 0x000000000c0e4984 */ /* 0x000fe20000000800 */
[----:B------:R-:W-:-:S03]  /*0d20*/  ISETP.GT.AND P2, PT, R16, -0x1, !P2 ;  /* 0xffffffff1000780c */ /* 0x000fc60005744270 */
[----:B------:R-:W0:Y:S01]  /*0d30*/  @P4 LDS R16, [R13] ;  /* 0x000000000d104984 */ /* 0x000e220000000800 */
[----:B------:R-:W-:-:S03]  /*0d40*/  PLOP3.LUT P2, PT, P0, P2, PT, 0x80, 0x8 ;  /* 0x000000000008781c */ /* 0x000fc60000745070 */
[----:B------:R-:W-:Y:S04]  /*0d50*/  @P1 LDS R18, [R12+0x4] ;  /* 0x000004000c121984 */ /* 0x000fe80000000800 */
[----:B------:R-:W1:Y:S04]  /*0d60*/  @P1 LDS R17, [R13+0x4] ;  /* 0x000004000d111984 */ /* 0x000e680000000800 */
[----:B------:R-:W-:Y:S04]  /*0d70*/  @P3 LDS R20, [R12+0x8] ;  /* 0x000008000c143984 */ /* 0x000fe80000000800 */
[----:B---3--:R-:W3:Y:S04]  /*0d80*/  @P3 LDS R19, [R13+0x8] ;  /* 0x000008000d133984 */ /* 0x008ee80000000800 */
[----:B------:R-:W-:Y:S04]  /*0d90*/  @P2 LDS R22, [R12+0xc] ;  /* 0x00000c000c162984 */ /* 0x000fe80000000800 */
[----:B------:R-:W4:Y:S01]  /*0da0*/  @P2 LDS R21, [R13+0xc] ;  /* 0x00000c000d152984 */ /* 0x000f220000000800 */
[----:B0-----:R-:W-:Y:S01]  /*0db0*/  @P4 FFMA R9, R14, R16, R9 ;  /* 0x000000100e094223 */ /* 0x001fe20000000009 */
[----:B------:R-:W-:-:S02]  /*0dc0*/  VIADD R14, R15, 0x4 ;  /* 0x000000040f0e7836 */ /* 0x000fc40000000000 */
[----:B------:R-:W-:Y:S02]  /*0dd0*/  VIADD R16, R15, 0x5 ;  /* 0x000000050f107836 */ /* 0x000fe40000000000 */
[----:B------:R1:W-:Y:S01]  /*0de0*/  @P4 STG.E desc[UR6][R6.64], R9 ;  /* 0x0000000906004986 */ /* 0x0003e2000c101906 */
[----:B------:R-:W-:-:S04]  /*0df0*/  ISETP.GE.AND P4, PT, R14, UR8, PT ;  /* 0x000000080e007c0c */ /* 0x000fc8000bf86270 */
[----:B------:R-:W-:Y:S01]  /*0e00*/  ISETP.GT.AND P4, PT, R14, -0x1, !P4 ;  /* 0xffffffff0e00780c */ /* 0x000fe20006784270 */
[C---:B------:R-:W-:Y:S02]  /*0e10*/  VIADD R14, R15.reuse, 0x6 ;  /* 0x000000060f0e7836 */ /* 0x040fe40000000000 */
[----:B------:R-:W-:Y:S01]  /*0e20*/  VIADD R15, R15, 0x7 ;  /* 0x000000070f0f7836 */ /* 0x000fe20000000000 */
[----:B------:R-:W-:Y:S01]  /*0e30*/  PLOP3.LUT P4, PT, P0, P4, PT, 0x80, 0x8 ;  /* 0x000000000008781c */ /* 0x000fe20000789070 */
[----:B-1----:R-:W-:-:S05]  /*0e40*/  @P1 FFMA R9, R18, R17, R9 ;  /* 0x0000001112091223 */ /* 0x002fca0000000009 */
[----:B------:R3:W-:Y:S01]  /*0e50*/  @P1 STG.E desc[UR6][R6.64], R9 ;  /* 0x0000000906001986 */ /* 0x0007e2000c101906 */
[----:B------:R-:W-:-:S04]  /*0e60*/  ISETP.GE.AND P1, PT, R16, UR8, PT ;  /* 0x0000000810007c0c */ /* 0x000fc8000bf26270 */
[----:B------:R-:W-:-:S04]  /*0e70*/  ISETP.GT.AND P1, PT, R16, -0x1, !P1 ;  /* 0xffffffff1000780c */ /* 0x000fc80004f24270 */
[----:B------:R-:W-:Y:S01]  /*0e80*/  PLOP3.LUT P1, PT, P0, P1, PT, 0x80, 0x8 ;  /* 0x000000000008781c */ /* 0x000fe20000723070 */
[----:B---3--:R-:W-:-:S05]  /*0e90*/  @P3 FFMA R9, R20, R19, R9 ;  /* 0x0000001314093223 */ /* 0x008fca0000000009 */
[----:B------:R4:W-:Y:S01]  /*0ea0*/  @P3 STG.E desc[UR6][R6.64], R9 ;  /* 0x0000000906003986 */ /* 0x0009e2000c101906 */
[----:B------:R-:W-:-:S04]  /*0eb0*/  ISETP.GE.AND P3, PT, R14, UR8, PT ;  /* 0x000000080e007c0c */ /* 0x000fc8000bf66270 */
[----:B------:R-:W-:Y:S02]  /*0ec0*/  ISETP.GT.AND P3, PT, R14, -0x1, !P3 ;  /* 0xffffffff0e00780c */ /* 0x000fe40005f64270 */
[----:B------:R-:W-:Y:S02]  /*0ed0*/  @P1 LDS R16, [R12+0x14] ;  /* 0x000014000c101984 */ /* 0x000fe40000000800 */
[----:B------:R-:W-:Y:S02]  /*0ee0*/  PLOP3.LUT P3, PT, P0, P3, PT, 0x80, 0x8 ;  /* 0x000000000008781c */ /* 0x000fe40000767070 */
[----:B------:R-:W-:Y:S01]  /*0ef0*/  @P4 LDS R14, [R12+0x10] ;  /* 0x000010000c0e4984 */ /* 0x000fe20000000800 */
[----:B----4-:R-:W-:-:S03]  /*0f00*/  @P2 FFMA R9, R22, R21, R9 ;  /* 0x0000001516092223 */ /* 0x010fc60000000009 */
[----:B------:R-:W-:Y:S04]  /*0f10*/  @P1 LDS R17, [R13+0x14] ;  /* 0x000014000d111984 */ /* 0x000fe80000000800 */
[----:B------:R-:W-:Y:S01]  /*0f20*/  @P2 STG.E desc[UR6][R6.64], R9 ;  /* 0x0000000906002986 */ /* 0x000fe2000c101906 */
[----:B------:R-:W-:-:S03]  /*0f30*/  ISETP.GE.AND P2, PT, R15, UR8, PT ;  /* 0x000000080f007c0c */ /* 0x000fc6000bf46270 */
[----:B------:R-:W-:Y:S01]  /*0f40*/  @P3 LDS R18, [R12+0x18] ;  /* 0x000018000c123984 */ /* 0x000fe20000000800 */
[----:B------:R-:W-:-:S03]  /*0f50*/  ISETP.GT.AND P2, PT, R15, -0x1, !P2 ;  /* 0xffffffff0f00780c */ /* 0x000fc60005744270 */
[----:B------:R-:W0:Y:S01]  /*0f60*/  @P4 LDS R15, [R13+0x10] ;  /* 0x000010000d0f4984 */ /* 0x000e220000000800 */
[----:B------:R-:W-:-:S03]  /*0f70*/  PLOP3.LUT P2, PT, P0, P2, PT, 0x80, 0x8 ;  /* 0x000000000008781c */ /* 0x000fc60000745070 */
[----:B------:R-:W1:Y:S10]  /*0f80*/  @P3 LDS R19, [R13+0x18] ;  /* 0x000018000d133984 */ /* 0x000e740000000800 */
[----:B------:R-:W-:Y:S04]  /*0f90*/  @P2 LDS R20, [R12+0x1c] ;  /* 0x00001c000c142984 */ /* 0x000fe80000000800 */
[----:B------:R-:W3:Y:S01]  /*0fa0*/  @P2 LDS R21, [R13+0x1c] ;  /* 0x00001c000d152984 */ /* 0x000ee20000000800 */
[----:B0-----:R-:W-:-:S05]  /*0fb0*/  @P4 FFMA R9, R14, R15, R9 ;  /* 0x0000000f0e094223 */ /* 0x001fca0000000009 */
[----:B------:R0:W-:Y:S02]  /*0fc0*/  @P4 STG.E desc[UR6][R6.64], R9 ;  /* 0x0000000906004986 */ /* 0x0001e4000c101906 */
[----:B0-----:R-:W-:-:S05]  /*0fd0*/  @P1 FFMA R9, R16, R17, R9 ;  /* 0x0000001110091223 */ /* 0x001fca0000000009 */
[----:B------:R1:W-:Y:S01]  /*0fe0*/  @P1 STG.E desc[UR6][R6.64], R9 ;  /* 0x0000000906001986 */ /* 0x0003e2000c101906 */
[----:B------:R-:W-:Y:S01]  /*0ff0*/  ISETP.NE.AND P1, PT, R11, R2, PT ;  /* 0x000000020b00720c */ /* 0x000fe20003f25270 */
[----:B-1----:R-:W-:-:S05]  /*1000*/  @P3 FFMA R9, R18, R19, R9 ;  /* 0x0000001312093223 */ /* 0x002fca0000000009 */
[----:B------:R3:W-:Y:S02]  /*1010*/  @P3 STG.E desc[UR6][R6.64], R9 ;  /* 0x0000000906003986 */ /* 0x0007e4000c101906 */
[----:B---3--:R-:W-:-:S05]  /*1020*/  @P2 FFMA R9, R20, R21, R9 ;  /* 0x0000001514092223 */ /* 0x008fca0000000009 */
[----:B------:R3:W-:Y:S01]  /*1030*/  @P2 STG.E desc[UR6][R6.64], R9 ;  /* 0x0000000906002986 */ /* 0x0007e2000c101906 */
[----:B------:R-:W-:Y:S05]  /*1040*/  @P1 BRA `(.L_x_16) ;  /* 0xfffffff800e41947 */ /* 0x000fea000383ffff */
[----:B------:R-:W-:-:S07]  /*1050*/  IMAD.MOV.U32 R11, RZ, RZ, R2 ;  /* 0x000000ffff0b7224 */ /* 0x000fce00078e0002 */
.L_x_15:
[----:B------:R-:W-:-:S13]  /*1060*/  ISETP.NE.AND P1, PT, R23, RZ, PT ;  /* 0x000000ff1700720c */ /* 0x000fda0003f25270 */
[----:B------:R-:W-:Y:S05]  /*1070*/  @!P1 BRA `(.L_x_17) ;  /* 0x0000000400409947 */ /* 0x000fea0003800000 */
[----:B------:R-:W-:Y:S01]  /*1080*/  ISETP.NE.AND P4, PT, R24, RZ, PT ;  /* 0x000000ff1800720c */ /* 0x000fe20003f85270 */
[----:B------:R-:W-:-:S12]  /*1090*/  @!P5 BRA `(.L_x_18) ;  /* 0x000000000098d947 */ /* 0x000fd80003800000 */
[----:B------:R-:W0:Y:S01]  /*10a0*/  LDCU UR8, c[0x0][0x39c] ;  /* 0x00007380ff0877ac */ /* 0x000e220008000800 */
[----:B------:R-:W-:Y:S01]  /*10b0*/  IADD3 R17, PT, PT, R0, R11, -R5 ;  /* 0x0000000b00117210 */ /* 0x000fe20007ffe805 */
[----:B------:R-:W-:Y:S02]  /*10c0*/  IMAD R15, R10, UR5, R11 ;  /* 0x000000050a0f7c24 */ /* 0x000fe4000f8e020b */
[----:B------:R-:W-:Y:S02]  /*10d0*/  VIADD R11, R11, 0x4 ;  /* 0x000000040b0b7836 */ /* 0x000fe40000000000 */
[----:B------:R-:W-:Y:S01]  /*10e0*/  VIADD R14, R17, 0x1 ;  /* 0x00000001110e7836 */ /* 0x000fe20000000000 */
[----:B------:R-:W-:Y:S01]  /*10f0*/  LEA R19, R15, R4, 0x2 ;  /* 0x000000040f137211 */ /* 0x000fe200078e10ff */
[C---:B------:R-:W-:Y:S01]  /*1100*/  VIADD R15, R17.reuse, 0x2 ;  /* 0x00000002110f7836 */ /* 0x040fe20000000000 */
[----:B0-----:R-:W-:Y:S01]  /*1110*/  ISETP.GE.AND P3, PT, R17, UR8, PT ;  /* 0x0000000811007c0c */ /* 0x001fe2000bf66270 */
[----:B------:R-:W-:Y:S01]  /*1120*/  IMAD R13, R8, UR8, R17 ;  /* 0x00000008080d7c24 */ /* 0x000fe2000f8e0211 */
[----:B------:R-:W-:-:S02]  /*1130*/  ISETP.GE.AND P1, PT, R14, UR8, PT ;  /* 0x000000080e007c0c */ /* 0x000fc4000bf26270 */
[----:B------:R-:W-:Y:S01]  /*1140*/  ISETP.GT.AND P3, PT, R17, -0x1, !P3 ;  /* 0xffffffff1100780c */ /* 0x000fe20005f64270 */
[----:B------:R-:W-:Y:S01]  /*1150*/  IMAD R18, R13, 0x4, R4 ;  /* 0x000000040d127824 */ /* 0x000fe200078e0204 */
[----:B------:R-:W-:Y:S02]  /*1160*/  ISETP.GT.AND P1, PT, R14, -0x1, !P1 ;  /* 0xffffffff0e00780c */ /* 0x000fe40004f24270 */
[----:B------:R-:W-:Y:S02]  /*1170*/  PLOP3.LUT P3, PT, P0, P3, PT, 0x80, 0x8 ;  /* 0x000000000008781c */ /* 0x000fe40000767070 */
[C---:B------:R-:W-:Y:S02]  /*1180*/  ISETP.GE.AND P2, PT, R15.reuse, UR8, PT ;  /* 0x000000080f007c0c */ /* 0x040fe4000bf46270 */
[----:B------:R-:W-:Y:S02]  /*1190*/  PLOP3.LUT P1, PT, P0, P1, PT, 0x80, 0x8 ;  /* 0x000000000008781c */ /* 0x000fe40000723070 */
[----:B------:R-:W-:-:S04]  /*11a0*/  ISETP.GT.AND P2, PT, R15, -0x1, !P2 ;  /* 0xffffffff0f00780c */ /* 0x000fc80005744270 */
[----:B------:R-:W-:-:S03]  /*11b0*/  PLOP3.LUT P2, PT, P0, P2, PT, 0x80, 0x8 ;  /* 0x000000000008781c */ /* 0x000fc60000745070 */
[----:B------:R-:W-:Y:S04]  /*11c0*/  @P3 LDS R12, [R18] ;  /* 0x00000000120c3984 */ /* 0x000fe80000000800 */
[----:B------:R-:W3:Y:S06]  /*11d0*/  @P3 LDS R13, [R19] ;  /* 0x00000000130d3984 */ /* 0x000eec0000000800 */
[----:B------:R-:W-:Y:S04]  /*11e0*/  @P2 LDS R14, [R18+0x8] ;  /* 0x00000800120e2984 */ /* 0x000fe80000000800 */
[----:B------:R-:W-:Y:S01]  /*11f0*/  @P2 LDS R15, [R19+0x8] ;  /* 0x00000800130f2984 */ /* 0x000fe20000000800 */
[----:B---3--:R-:W-:Y:S01]  /*1200*/  @P3 FFMA R9, R12, R13, R9 ;  /* 0x0000000d0c093223 */ /* 0x008fe20000000009 */
[----:B------:R-:W-:-:S02]  /*1210*/  VIADD R12, R17, 0x3 ;  /* 0x00000003110c7836 */ /* 0x000fc40000000000 */
[----:B------:R-:W-:Y:S04]  /*1220*/  @P1 LDS R13, [R19+0x4] ;  /* 0x00000400130d1984 */ /* 0x000fe80000000800 */
[----:B------:R-:W-:Y:S01]  /*1230*/  @P3 STG.E desc[UR6][R6.64], R9 ;  /* 0x0000000906003986 */ /* 0x000fe2000c101906 */
[----:B------:R-:W-:-:S04]  /*1240*/  ISETP.GE.AND P3, PT, R12, UR8, PT ;  /* 0x000000080c007c0c */ /* 0x000fc8000bf66270 */
[----:B------:R-:W-:Y:S02]  /*1250*/  ISETP.GT.AND P3, PT, R12, -0x1, !P3 ;  /* 0xffffffff0c00780c */ /* 0x000fe40005f64270 */
[----:B------:R-:W0:Y:S02]  /*1260*/  @P1 LDS R12, [R18+0x4] ;  /* 0x00000400120c1984 */ /* 0x000e240000000800 */
[----:B------:R-:W-:-:S13]  /*1270*/  PLOP3.LUT P3, PT, P0, P3, PT, 0x80, 0x8 ;  /* 0x000000000008781c */ /* 0x000fda0000767070 */
[----:B------:R-:W-:Y:S04]  /*1280*/  @P3 LDS R16, [R18+0xc] ;  /* 0x00000c0012103984 */ /* 0x000fe80000000800 */
[----:B------:R-:W1:Y:S01]  /*1290*/  @P3 LDS R17, [R19+0xc] ;  /* 0x00000c0013113984 */ /* 0x000e620000000800 */
[----:B0-----:R-:W-:-:S05]  /*12a0*/  @P1 FFMA R9, R12, R13, R9 ;  /* 0x0000000d0c091223 */ /* 0x001fca0000000009 */
[----:B------:R0:W-:Y:S02]  /*12b0*/  @P1 STG.E desc[UR6][R6.64], R9 ;  /* 0x0000000906001986 */ /* 0x0001e4000c101906 */
[----:B0-----:R-:W-:-:S05]  /*12c0*/  @P2 FFMA R9, R14, R15, R9 ;  /* 0x0000000f0e092223 */ /* 0x001fca0000000009 */
[----:B------:R1:W-:Y:S02]  /*12d0*/  @P2 STG.E desc[UR6][R6.64], R9 ;  /* 0x0000000906002986 */ /* 0x0003e4000c101906 */
[----:B-1----:R-:W-:-:S05]  /*12e0*/  @P3 FFMA R9, R16, R17, R9 ;  /* 0x0000001110093223 */ /* 0x002fca0000000009 */
[----:B------:R0:W-:Y:S02]  /*12f0*/  @P3 STG.E desc[UR6][R6.64], R9 ;  /* 0x0000000906003986 */ /* 0x0001e4000c101906 */
.L_x_18:
[----:B------:R-:W-:Y:S05]  /*1300*/  @!P4 BRA `(.L_x_17) ;  /* 0x00000000009cc947 */ /* 0x000fea0003800000 */
[----:B------:R-:W-:Y:S02]  /*1310*/  ISETP.NE.AND P1, PT, R24, 0x1, PT ;  /* 0x000000011800780c */ /* 0x000fe40003f25270 */
[----:B------:R-:W-:-:S11]  /*1320*/  LOP3.LUT P3, RZ, R10, 0x1, RZ, 0xc0, !PT ;  /* 0x000000010aff7812 */ /* 0x000fd6000786c0ff */
[----:B------:R-:W-:Y:S05]  /*1330*/  @!P1 BRA `(.L_x_19) ;  /* 0x0000000000589947 */ /* 0x000fea0003800000 */
[----:B------:R-:W1:Y:S01]  /*1340*/  LDCU UR8, c[0x0][0x39c] ;  /* 0x00007380ff0877ac */ /* 0x000e620008000800 */
[----:B------:R-:W-:Y:S01]  /*1350*/  IADD3 R13, PT, PT, R0, R11, -R5 ;  /* 0x0000000b000d7210 */ /* 0x000fe20007ffe805 */
[----:B------:R-:W-:Y:S02]  /*1360*/  IMAD R15, R10, UR5, R11 ;  /* 0x000000050a0f7c24 */ /* 0x000fe4000f8e020b */
[----:B------:R-:W-:Y:S02]  /*1370*/  VIADD R11, R11, 0x2 ;  /* 0x000000020b0b7836 */ /* 0x000fe40000000000 */
[----:B------:R-:W-:Y:S02]  /*1380*/  VIADD R12, R13, 0x1 ;  /* 0x000000010d0c7836 */ /* 0x000fe40000000000 */
[----:B------:R-:W-:Y:S01]  /*1390*/  IMAD R17, R15, 0x4, R4 ;  /* 0x000000040f117824 */ /* 0x000fe200078e0204 */
[----:B-1----:R-:W-:Y:S02]  /*13a0*/  ISETP.GE.AND P1, PT, R13, UR8, PT ;  /* 0x000000080d007c0c */ /* 0x002fe4000bf26270 */
[----:B------:R-:W-:-:S02]  /*13b0*/  ISETP.GE.AND P2, PT, R12, UR8, PT ;  /* 0x000000080c007c0c */ /* 0x000fc4000bf46270 */
[----:B------:R-:W-:Y:S01]  /*13c0*/  ISETP.GT.AND P1, PT, R13, -0x1, !P1 ;  /* 0xffffffff0d00780c */ /* 0x000fe20004f24270 */
[----:B------:R-:W-:Y:S01]  /*13d0*/  IMAD R13, R8, UR8, R13 ;  /* 0x00000008080d7c24 */ /* 0x000fe2000f8e020d */
[----:B------:R-:W-:Y:S02]  /*13e0*/  ISETP.GT.AND P2, PT, R12, -0x1, !P2 ;  /* 0xffffffff0c00780c */ /* 0x000fe40005744270 */
[----:B------:R-:W-:Y:S01]  /*13f0*/  PLOP3.LUT P1, PT, P0, P1, PT, 0x80, 0x8 ;  /* 0x000000000008781c */ /* 0x000fe20000723070 */
[----:B------:R-:W-:Y:S01]  /*1400*/  IMAD R16, R13, 0x4, R4 ;  /* 0x000000040d107824 */ /* 0x000fe200078e0204 */
[----:B------:R-:W-:-:S11]  /*1410*/  PLOP3.LUT P2, PT, P0, P2, PT, 0x80, 0x8 ;  /* 0x000000000008781c */ /* 0x000fd60000745070 */
[----:B------:R-:W-:Y:S04]  /*1420*/  @P1 LDS R12, [R16] ;  /* 0x00000000100c1984 */ /* 0x000fe80000000800 */
[----:B------:R-:W0:Y:S04]  /*1430*/  @P1 LDS R13, [R17] ;  /* 0x00000000110d1984 */ /* 0x000e280000000800 */
[----:B------:R-:W-:Y:S04]  /*1440*/  @P2 LDS R14, [R16+0x4] ;  /* 0x00000400100e2984 */ /* 0x000fe80000000800 */
[----:B------:R-:W1:Y:S01]  /*1450*/  @P2 LDS R15, [R17+0x4] ;  /* 0x00000400110f2984 */ /* 0x000e620000000800 */
[----:B0--3--:R-:W-:-:S05]  /*1460*/  @P1 FFMA R9, R12, R13, R9 ;  /* 0x0000000d0c091223 */ /* 0x009fca0000000009 */
[----:B------:R1:W-:Y:S02]  /*1470*/  @P1 STG.E desc[UR6][R6.64], R9 ;  /* 0x0000000906001986 */ /* 0x0003e4000c101906 */
[----:B-1----:R-:W-:-:S05]  /*1480*/  @P2 FFMA R9, R14, R15, R9 ;  /* 0x0000000f0e092223 */ /* 0x002fca0000000009 */
[----:B------:R1:W-:Y:S02]  /*1490*/  @P2 STG.E desc[UR6][R6.64], R9 ;  /* 0x0000000906002986 */ /* 0x0003e4000c101906 */
.L_x_19:
[----:B------:R-:W-:Y:S05]  /*14a0*/  @!P3 BRA `(.L_x_17) ;  /* 0x000000000034b947 */ /* 0x000fea0003800000 */
[----:B------:R-:W4:Y:S01]  /*14b0*/  LDCU UR8, c[0x0][0x39c] ;  /* 0x00007380ff0877ac */ /* 0x000f220008000800 */
[----:B------:R-:W-:-:S04]  /*14c0*/  IADD3 R13, PT, PT, R0, R11, -R5 ;  /* 0x0000000b000d7210 */ /* 0x000fc80007ffe805 */
[----:B----4-:R-:W-:-:S04]  /*14d0*/  ISETP.GE.AND P1, PT, R13, UR8, PT ;  /* 0x000000080d007c0c */ /* 0x010fc8000bf26270 */
[----:B------:R-:W-:-:S04]  /*14e0*/  ISETP.GT.AND P1, PT, R13, -0x1, !P1 ;  /* 0xffffffff0d00780c */ /* 0x000fc80004f24270 */
[----:B------:R-:W-:-:S13]  /*14f0*/  PLOP3.LUT P1, PT, P0, P1, PT, 0x80, 0x8 ;  /* 0x000000000008781c */ /* 0x000fda0000723070 */
[----:B------:R-:W-:Y:S02]  /*1500*/  @P1 IMAD R11, R10, UR5, R11 ;  /* 0x000000050a0b1c24 */ /* 0x000fe4000f8e020b */
[----:B------:R-:W-:Y:S02]  /*1510*/  @P1 IMAD R13, R8, UR8, R13 ;  /* 0x00000008080d1c24 */ /* 0x000fe4000f8e020d */
[--C-:B------:R-:W-:Y:S02]  /*1520*/  @P1 IMAD R11, R11, 0x4, R4.reuse ;  /* 0x000000040b0b1824 */ /* 0x100fe400078e0204 */
[----:B------:R-:W-:-:S04]  /*1530*/  @P1 IMAD R13, R13, 0x4, R4 ;  /* 0x000000040d0d1824 */ /* 0x000fc800078e0204 */
[----:B------:R-:W-:Y:S04]  /*1540*/  @P1 LDS R11, [R11] ;  /* 0x000000000b0b1984 */ /* 0x000fe80000000800 */
[----:B------:R-:W0:Y:S02]  /*1550*/  @P1 LDS R8, [R13] ;  /* 0x000000000d081984 */ /* 0x000e240000000800 */
[----:B01-3--:R-:W-:-:S05]  /*1560*/  @P1 FFMA R9, R8, R11, R9 ;  /* 0x0000000b08091223 */ /* 0x00bfca0000000009 */
[----:B------:R4:W-:Y:S02]  /*1570*/  @P1 STG.E desc[UR6][R6.64], R9 ;  /* 0x0000000906001986 */ /* 0x0009e4000c101906 */
.L_x_17:
[----:B------:R-:W-:Y:S05]  /*1580*/  @P6 BRA `(.L_x_20) ;  /* 0xfffffff400586947 */ /* 0x000fea000383ffff */
[----:B------:R-:W-:Y:S05]  /*1590*/  EXIT ;  /* 0x000000000000794d */ /* 0x000fea0003800000 */
.L_x_21:
        /* <DEDUP_REMOVED lines=14> */
.L_x_74:


//--------------------- .text._Z10MatisEqualPfS_S_ii --------------------------
	.section	.text._Z10MatisEqualPfS_S_ii,"ax",@progbits
	.align	128
        .global         _Z10MatisEqualPfS_S_ii
        .type           _Z10MatisEqualPfS_S_ii,@function
        .size           _Z10MatisEqualPfS_S_ii,(.L_x_75 - _Z10MatisEqualPfS_S_ii)
        .other          _Z10MatisEqualPfS_S_ii,@"STO_CUDA_ENTRY STV_DEFAULT"
_Z10MatisEqualPfS_S_ii:
.text._Z10MatisEqualPfS_S_ii:
        /* <DEDUP_REMOVED lines=15> */
[----:B------:R-:W-:-:S06]  /*00f0*/  IMAD R9, R7, UR7, R0 ;  /* 0x0000000707097c24 */ /* 0x000fcc000f8e0200 */
[----:B------:R-:W2:Y:S01]  /*0100*/  LDC.64 R4, c[0x0][0x380] ;  /* 0x0000e000ff047b82 */ /* 0x000ea20000000a00 */
[----:B0-----:R-:W-:-:S06]  /*0110*/  IMAD.WIDE R2, R9, 0x4, R2 ;  /* 0x0000000409027825 */ /* 0x001fcc00078e0202 */
[----:B-1----:R-:W3:Y:S01]  /*0120*/  LDG.E R2, desc[UR4][R2.64] ;  /* 0x0000000402027981 */ /* 0x002ee2000c1e1900 */
[----:B--2---:R-:W-:-:S06]  /*0130*/  IMAD.WIDE R4, R9, 0x4, R4 ;  /* 0x0000000409047825 */ /* 0x004fcc00078e0204 */
[----:B------:R-:W3:Y:S02]  /*0140*/  LDG.E R5, desc[UR4][R4.64] ;  /* 0x0000000404057981 */ /* 0x000ee4000c1e1900 */
[----:B---3--:R-:W-:-:S13]  /*0150*/  FSETP.NEU.AND P0, PT, R2, R5, PT ;  /* 0x000000050200720b */ /* 0x008fda0003f0d000 */
[----:B------:R-:W0:Y:S01]  /*0160*/  @!P0 LDC.64 R6, c[0x0][0x390] ;  /* 0x0000e400ff068b82 */ /* 0x000e220000000a00 */
[----:B------:R-:W-:Y:S01]  /*0170*/  @!P0 MOV R11, 0x3f800000 ;  /* 0x3f800000000b8802 */ /* 0x000fe20000000f00 */
[----:B0-----:R-:W-:-:S05]  /*0180*/  @!P0 IMAD.WIDE R6, R9, 0x4, R6 ;  /* 0x0000000409068825 */ /* 0x001fca00078e0206 */
[----:B------:R0:W-:Y:S01]  /*0190*/  @!P0 STG.E desc[UR4][R6.64], R11 ;  /* 0x0000000b06008986 */ /* 0x0001e2000c101904 */
[----:B------:R-:W-:Y:S05]  /*01a0*/  @!P0 EXIT ;  /* 0x000000000000894d */ /* 0x000fea0003800000 */
[----:B------:R-:W1:Y:S02]  /*01b0*/  LDC.64 R2, c[0x0][0x390] ;  /* 0x0000e400ff027b82 */ /* 0x000e640000000a00 */
[----:B-1----:R-:W-:-:S05]  /*01c0*/  IMAD.WIDE R2, R9, 0x4, R2 ;  /* 0x0000000409027825 */ /* 0x002fca00078e0202 */
[----:B------:R-:W-:Y:S01]  /*01d0*/  STG.E desc[UR4][R2.64], RZ ;  /* 0x000000ff02007986 */ /* 0x000fe2000c101904 */
[----:B------:R-:W-:Y:S05]  /*01e0*/  EXIT ;  /* 0x000000000000794d */ /* 0x000fea0003800000 */
.L_x_22:
        /* <DEDUP_REMOVED lines=9> */
.L_x_75:


//--------------------- .text._Z6MatLogPfS_ii     --------------------------
	.section	.text._Z6MatLogPfS_ii,"ax",@progbits
	.align	128
        .global         _Z6MatLogPfS_ii
        .type           _Z6MatLogPfS_ii,@function
        .size           _Z6MatLogPfS_ii,(.L_x_76 - _Z6MatLogPfS_ii)
        .other          _Z6MatLogPfS_ii,@"STO_CUDA_ENTRY STV_DEFAULT"
_Z6MatLogPfS_ii:
.text._Z6MatLogPfS_ii:
        /* <DEDUP_REMOVED lines=16> */
[----:B0-----:R-:W-:-:S05]  /*0100*/  IMAD.WIDE R2, R5, 0x4, R2 ;  /* 0x0000000405027825 */ /* 0x001fca00078e0202 */
[----:B-1----:R0:W2:Y:S01]  /*0110*/  LDG.E R0, desc[UR4][R2.64] ;  /* 0x0000000402007981 */ /* 0x0020a2000c1e1900 */
[----:B------:R-:W-:Y:S01]  /*0120*/  HFMA2 R9, -RZ, RZ, 1.5048828125, 33.21875 ;  /* 0x3e055027ff097431 */ /* 0x000fe200000001ff */
[----:B0-----:R-:W0:Y:S02]  /*0130*/  LDC.64 R2, c[0x0][0x388] ;  /* 0x0000e200ff027b82 */ /* 0x001e240000000a00 */
[----:B0-----:R-:W-:Y:S01]  /*0140*/  IMAD.WIDE R2, R5, 0x4, R2 ;  /* 0x0000000405027825 */ /* 0x001fe200078e0202 */
[----:B--2---:R-:W-:-:S13]  /*0150*/  FSETP.GEU.AND P0, PT, R0, 1.175494350822287508e-38, PT ;  /* 0x008000000000780b */ /* 0x004fda0003f0e000 */
[----:B------:R-:W-:-:S05]  /*0160*/  @!P0 FMUL R0, R0, 8388608 ;  /* 0x4b00000000008820 */ /* 0x000fca0000400000 */
[----:B------:R-:W-:-:S04]  /*0170*/  IADD3 R4, PT, PT, R0, -0x3f2aaaab, RZ ;  /* 0xc0d5555500047810 */ /* 0x000fc80007ffe0ff */
[----:B------:R-:W-:-:S04]  /*0180*/  LOP3.LUT R7, R4, 0xff800000, RZ, 0xc0, !PT ;  /* 0xff80000004077812 */ /* 0x000fc800078ec0ff */
[-C--:B------:R-:W-:Y:S02]  /*0190*/  IADD3 R4, PT, PT, R0, -R7.reuse, RZ ;  /* 0x8000000700047210 */ /* 0x080fe40007ffe0ff */
[----:B------:R-:W-:-:S03]  /*01a0*/  I2FP.F32.S32 R7, R7 ;  /* 0x0000000700077245 */ /* 0x000fc60000201400 */
[----:B------:R-:W-:Y:S01]  /*01b0*/  FADD R6, R4, -1 ;  /* 0xbf80000004067421 */ /* 0x000fe20000000000 */
[----:B------:R-:W-:Y:S02]  /*01c0*/  FSEL R4, RZ, -23, P0 ;  /* 0xc1b80000ff047808 */ /* 0x000fe40000000000 */
[----:B------:R-:W-:Y:S01]  /*01d0*/  ISETP.GT.U32.AND P0, PT, R0, 0x7f7fffff, PT ;  /* 0x7f7fffff0000780c */ /* 0x000fe20003f04070 */
[C---:B------:R-:W-:Y:S02]  /*01e0*/  FFMA R9, R6.reuse, -R9, 0.14084610342979431152 ;  /* 0x3e1039f606097423 */ /* 0x040fe40000000809 */
[----:B------:R-:W-:Y:S01]  /*01f0*/  FFMA R4, R7, 1.1920928955078125e-07, R4 ;  /* 0x3400000007047823 */ /* 0x000fe20000000004 */
[----:B------:R-:W-:Y:S01]  /*0200*/  MOV R7, 0x7f800000 ;  /* 0x7f80000000077802 */ /* 0x000fe20000000f00 */
[----:B------:R-:W-:-:S04]  /*0210*/  FFMA R9, R6, R9, -0.12148627638816833496 ;  /* 0xbdf8cdcc06097423 */ /* 0x000fc80000000009 */
[----:B------:R-:W-:-:S04]  /*0220*/  FFMA R9, R6, R9, 0.13980610668659210205 ;  /* 0x3e0f295506097423 */ /* 0x000fc80000000009 */
[----:B------:R-:W-:-:S04]  /*0230*/  FFMA R9, R6, R9, -0.16684235632419586182 ;  /* 0xbe2ad8b906097423 */ /* 0x000fc80000000009 */
[----:B------:R-:W-:-:S04]  /*0240*/  FFMA R9, R6, R9, 0.20012299716472625732 ;  /* 0x3e4ced0b06097423 */ /* 0x000fc80000000009 */
[----:B------:R-:W-:-:S04]  /*0250*/  FFMA R9, R6, R9, -0.24999669194221496582 ;  /* 0xbe7fff2206097423 */ /* 0x000fc80000000009 */
[----:B------:R-:W-:-:S04]  /*0260*/  FFMA R9, R6, R9, 0.33333182334899902344 ;  /* 0x3eaaaa7806097423 */ /* 0x000fc80000000009 */
[----:B------:R-:W-:-:S04]  /*0270*/  FFMA R9, R6, R9, -0.5 ;  /* 0xbf00000006097423 */ /* 0x000fc80000000009 */
[----:B------:R-:W-:-:S04]  /*0280*/  FMUL R9, R6, R9 ;  /* 0x0000000906097220 */ /* 0x000fc80000400000 */
[----:B------:R-:W-:-:S04]  /*0290*/  FFMA R9, R6, R9, R6 ;  /* 0x0000000906097223 */ /* 0x000fc80000000006 */
[----:B------:R-:W-:Y:S01]  /*02a0*/  FFMA R4, R4, 0.69314718246459960938, R9 ;  /* 0x3f31721804047823 */ /* 0x000fe20000000009 */
[C---:B------:R-:W-:Y:S01]  /*02b0*/  @P0 FFMA R4, R0.reuse, R7, +INF ;  /* 0x7f80000000040423 */ /* 0x040fe20000000007 */
[----:B------:R-:W-:-:S04]  /*02c0*/  FSETP.NEU.AND P0, PT, R0, RZ, PT ;  /* 0x000000ff0000720b */ /* 0x000fc80003f0d000 */
[----:B------:R-:W-:-:S05]  /*02d0*/  FSEL R5, R4, -INF , P0 ;  /* 0xff80000004057808 */ /* 0x000fca0000000000 */
[----:B------:R-:W-:Y:S01]  /*02e0*/  STG.E desc[UR4][R2.64], R5 ;  /* 0x0000000502007986 */ /* 0x000fe2000c101904 */
[----:B------:R-:W-:Y:S05]  /*02f0*/  EXIT ;  /* 0x000000000000794d */ /* 0x000fea0003800000 */
.L_x_23:
        /* <DEDUP_REMOVED lines=16> */
.L_x_76:


//--------------------- .text._Z9MatArctanPfS_ii  --------------------------
	.section	.text._Z9MatArctanPfS_ii,"ax",@progbits
	.align	128
        .global         _Z9MatArctanPfS_ii
        .type           _Z9MatArctanPfS_ii,@function
        .size           _Z9MatArctanPfS_ii,(.L_x_77 - _Z9MatArctanPfS_ii)
        .other          _Z9MatArctanPfS_ii,@"STO_CUDA_ENTRY STV_DEFAULT"
_Z9MatArctanPfS_ii:
.text._Z9MatArctanPfS_ii:
        /* <DEDUP_REMOVED lines=18> */
[----:B------:R-:W-:Y:S01]  /*0120*/  HFMA2 R9, -RZ, RZ, 0.890625, -0.00056934356689453125 ;  /* 0x3b2090aaff097431 */ /* 0x000fe200000001ff */
[----:B------:R-:W-:Y:S01]  /*0130*/  MOV R6, 0x3f6ee581 ;  /* 0x3f6ee58100067802 */ /* 0x000fe20000000f00 */
[----:B0-----:R-:W0:Y:S02]  /*0140*/  LDC.64 R2, c[0x0][0x388] ;  /* 0x0000e200ff027b82 */ /* 0x001e240000000a00 */
[----:B0-----:R-:W-:Y:S01]  /*0150*/  IMAD.WIDE R2, R5, 0x4, R2 ;  /* 0x0000000405027825 */ /* 0x001fe200078e0202 */
[----:B--2---:R-:W0:Y:S01]  /*0160*/  MUFU.RCP R7, |R0| ;  /* 0x4000000000077308 */ /* 0x004e220000001000 */
[----:B------:R-:W-:-:S04]  /*0170*/  FSETP.GT.AND P0, PT, |R0|, 1, PT ;  /* 0x3f8000000000780b */ /* 0x000fc80003f04200 */
[----:B0-----:R-:W-:-:S05]  /*0180*/  FSEL R7, R7, |R0|, P0 ;  /* 0x4000000007077208 */ /* 0x001fca0000000000 */
[----:B------:R-:W-:-:S04]  /*0190*/  FMUL R4, R7, R7 ;  /* 0x0000000707047220 */ /* 0x000fc80000400000 */
[----:B------:R-:W-:-:S04]  /*01a0*/  FFMA R9, R4, R9, -0.014396979473531246185 ;  /* 0xbc6be14f04097423 */ /* 0x000fc80000000009 */
[----:B------:R-:W-:-:S04]  /*01b0*/  FFMA R9, R4, R9, 0.039849750697612762451 ;  /* 0x3d23397e04097423 */ /* 0x000fc80000000009 */
[----:B------:R-:W-:-:S04]  /*01c0*/  FFMA R9, R4, R9, -0.072529748082160949707 ;  /* 0xbd948a7a04097423 */ /* 0x000fc80000000009 */
[----:B------:R-:W-:-:S04]  /*01d0*/  FFMA R9, R4, R9, 0.10518480092287063599 ;  /* 0x3dd76b2104097423 */ /* 0x000fc80000000009 */
[----:B------:R-:W-:-:S04]  /*01e0*/  FFMA R9, R4, R9, -0.14171802997589111328 ;  /* 0xbe111e8804097423 */ /* 0x000fc80000000009 */
[----:B------:R-:W-:-:S04]  /*01f0*/  FFMA R9, R4, R9, 0.19988775253295898438 ;  /* 0x3e4caf6004097423 */ /* 0x000fc80000000009 */
[----:B------:R-:W-:-:S04]  /*0200*/  FFMA R9, R4, R9, -0.33332940936088562012 ;  /* 0xbeaaaa2704097423 */ /* 0x000fc80000000009 */
[----:B------:R-:W-:-:S04]  /*0210*/  FMUL R4, R4, R9 ;  /* 0x0000000904047220 */ /* 0x000fc80000400000 */
[----:B------:R-:W-:-:S04]  /*0220*/  FFMA R7, R7, R4, R7 ;  /* 0x0000000407077223 */ /* 0x000fc80000000007 */
[----:B------:R-:W-:Y:S01]  /*0230*/  @P0 FFMA R7, R6, 1.6832555532455444336, -R7 ;  /* 0x3fd774eb06070823 */ /* 0x000fe20000000807 */
[----:B------:R-:W-:-:S04]  /*0240*/  FSETP.NAN.AND P0, PT, |R0|, |R0|, PT ;  /* 0x400000000000720b */ /* 0x000fc80003f08200 */
[----:B------:R-:W-:-:S04]  /*0250*/  LOP3.LUT R0, R7, 0x80000000, R0, 0xb8, !PT ;  /* 0x8000000007007812 */ /* 0x000fc800078eb800 */
[----:B------:R-:W-:-:S05]  /*0260*/  FSEL R7, R0, R7, !P0 ;  /* 0x0000000700077208 */ /* 0x000fca0004000000 */
[----:B------:R-:W-:Y:S01]  /*0270*/  STG.E desc[UR4][R2.64], R7 ;  /* 0x0000000702007986 */ /* 0x000fe2000c101904 */
[----:B------:R-:W-:Y:S05]  /*0280*/  EXIT ;  /* 0x000000000000794d */ /* 0x000fea0003800000 */
.L_x_24:
        /* <DEDUP_REMOVED lines=15> */
.L_x_77:


//--------------------- .text._Z6MatAbsPfS_ii     --------------------------
	.section	.text._Z6MatAbsPfS_ii,"ax",@progbits
	.align	128
        .global         _Z6MatAbsPfS_ii
        .type           _Z6MatAbsPfS_ii,@function
        .size           _Z6MatAbsPfS_ii,(.L_x_78 - _Z6MatAbsPfS_ii)
        .other          _Z6MatAbsPfS_ii,@"STO_CUDA_ENTRY STV_DEFAULT"
_Z6MatAbsPfS_ii:
.text._Z6MatAbsPfS_ii:
        /* <DEDUP_REMOVED lines=19> */
[----:B--2---:R-:W-:-:S04]  /*0130*/  IMAD.WIDE R4, R7, 0x4, R4 ;  /* 0x0000000407047825 */ /* 0x004fc800078e0204 */
[----:B---3--:R-:W-:-:S05]  /*0140*/  FADD R7, |R2|, -RZ ;  /* 0x800000ff02077221 */ /* 0x008fca0000000200 */
[----:B------:R-:W-:Y:S01]  /*0150*/  STG.E desc[UR4][R4.64], R7 ;  /* 0x0000000704007986 */ /* 0x000fe2000c101904 */
[----:B------:R-:W-:Y:S05]  /*0160*/  EXIT ;  /* 0x000000000000794d */ /* 0x000fea0003800000 */
.L_x_25:
        /* <DEDUP_REMOVED lines=9> */
.L_x_78:


//--------------------- .text._Z6MatExpPfS_ii     --------------------------
	.section	.text._Z6MatExpPfS_ii,"ax",@progbits
	.align	128
        .global         _Z6MatExpPfS_ii
        .type           _Z6MatExpPfS_ii,@function
        .size           _Z6MatExpPfS_ii,(.L_x_79 - _Z6MatExpPfS_ii)
        .other          _Z6MatExpPfS_ii,@"STO_CUDA_ENTRY STV_DEFAULT"
_Z6MatExpPfS_ii:
.text._Z6MatExpPfS_ii:
        /* <DEDUP_REMOVED lines=16> */
[----:B0-----:R-:W-:-:S06]  /*0100*/  IMAD.WIDE R2, R7, 0x4, R2 ;  /* 0x0000000407027825 */ /* 0x001fcc00078e0202 */
[----:B-1----:R-:W2:Y:S01]  /*0110*/  LDG.E R2, desc[UR4][R2.64] ;  /* 0x0000000402027981 */ /* 0x002ea2000c1e1900 */
[----:B------:R-:W-:Y:S01]  /*0120*/  HFMA2 R5, -RZ, RZ, 0.96630859375, -0.0022525787353515625 ;  /* 0x3bbb989dff057431 */ /* 0x000fe200000001ff */
[----:B------:R-:W-:-:S04]  /*0130*/  MOV R9, 0x437c0000 ;  /* 0x437c000000097802 */ /* 0x000fc80000000f00 */
[----:B--2---:R-:W-:Y:S02]  /*0140*/  FFMA.SAT R0, R2, R5, 0.5 ;  /* 0x3f00000002007423 */ /* 0x004fe40000002005 */
[----:B------:R-:W0:Y:S02]  /*0150*/  LDC.64 R4, c[0x0][0x388] ;  /* 0x0000e200ff047b82 */ /* 0x000e240000000a00 */
[----:B------:R-:W-:-:S04]  /*0160*/  FFMA.RM R0, R0, R9, 12582913 ;  /* 0x4b40000100007423 */ /* 0x000fc80000004009 */
[C---:B------:R-:W-:Y:S01]  /*0170*/  FADD R9, R0.reuse, -12583039 ;  /* 0xcb40007f00097421 */ /* 0x040fe20000000000 */
[----:B------:R-:W-:-:S03]  /*0180*/  SHF.L.U32 R0, R0, 0x17, RZ ;  /* 0x0000001700007819 */ /* 0x000fc600000006ff */
[----:B------:R-:W-:-:S04]  /*0190*/  FFMA R9, R2, 1.4426950216293334961, -R9 ;  /* 0x3fb8aa3b02097823 */ /* 0x000fc80000000809 */
[----:B------:R-:W-:-:S06]  /*01a0*/  FFMA R9, R2, 1.925963033500011079e-08, R9 ;  /* 0x32a5706002097823 */ /* 0x000fcc0000000009 */
[----:B------:R-:W1:Y:S01]  /*01b0*/  MUFU.EX2 R9, R9 ;  /* 0x0000000900097308 */ /* 0x000e620000000800 */
[----:B0-----:R-:W-:-:S04]  /*01c0*/  IMAD.WIDE R2, R7, 0x4, R4 ;  /* 0x0000000407027825 */ /* 0x001fc800078e0204 */
[----:B-1----:R-:W-:-:S05]  /*01d0*/  FMUL R5, R0, R9 ;  /* 0x0000000900057220 */ /* 0x002fca0000400000 */
[----:B------:R-:W-:Y:S01]  /*01e0*/  STG.E desc[UR4][R2.64], R5 ;  /* 0x0000000502007986 */ /* 0x000fe2000c101904 */
[----:B------:R-:W-:Y:S05]  /*01f0*/  EXIT ;  /* 0x000000000000794d */ /* 0x000fea0003800000 */
.L_x_26:
        /* <DEDUP_REMOVED lines=16> */
.L_x_79:


//--------------------- .text._Z7MatSqrtPfS_ii    --------------------------
	.section	.text._Z7MatSqrtPfS_ii,"ax",@progbits
	.align	128
        .global         _Z7MatSqrtPfS_ii
        .type           _Z7MatSqrtPfS_ii,@function
        .size           _Z7MatSqrtPfS_ii,(.L_x_69 - _Z7MatSqrtPfS_ii)
        .other          _Z7MatSqrtPfS_ii,@"STO_CUDA_ENTRY STV_DEFAULT"
_Z7MatSqrtPfS_ii:
.text._Z7MatSqrtPfS_ii:
        /* <DEDUP_REMOVED lines=17> */
[----:B-1----:R-:W2:Y:S01]  /*0110*/  LDG.E R0, desc[UR4][R2.64] ;  /* 0x0000000402007981 */ /* 0x002ea2000c1e1900 */
[----:B------:R-:W-:Y:S01]  /*0120*/  BSSY.RECONVERGENT B0, `(.L_x_27) ;  /* 0x000000c000007945 */ /* 0x000fe20003800200 */
[----:B--2---:R-:W-:Y:S01]  /*0130*/  IADD3 R4, PT, PT, R0, -0xd000000, RZ ;  /* 0xf300000000047810 */ /* 0x004fe20007ffe0ff */
[----:B------:R0:W1:Y:S03]  /*0140*/  MUFU.RSQ R7, R0 ;  /* 0x0000000000077308 */ /* 0x0000660000001400 */
[----:B------:R-:W-:-:S13]  /*0150*/  ISETP.GT.U32.AND P0, PT, R4, 0x727fffff, PT ;  /* 0x727fffff0400780c */ /* 0x000fda0003f04070 */
[----:B0-----:R-:W-:Y:S05]  /*0160*/  @!P0 BRA `(.L_x_28) ;  /* 0x00000000000c8947 */ /* 0x001fea0003800000 */
[----:B------:R-:W-:-:S07]  /*0170*/  MOV R9, 0x190 ;  /* 0x0000019000097802 */ /* 0x000fce0000000f00 */
[----:B-1----:R-:W-:Y:S05]  /*0180*/  CALL.REL.NOINC `($__internal_0_$__cuda_sm20_sqrt_rn_f32_slowpath) ;  /* 0x0000000000287944 */ /* 0x002fea0003c00000 */
[----:B------:R-:W-:Y:S05]  /*0190*/  BRA `(.L_x_29) ;  /* 0x0000000000107947 */ /* 0x000fea0003800000 */
.L_x_28:
[----:B-1----:R-:W-:Y:S01]  /*01a0*/  FMUL.FTZ R3, R0, R7 ;  /* 0x0000000700037220 */ /* 0x002fe20000410000 */
[----:B------:R-:W-:-:S03]  /*01b0*/  FMUL.FTZ R7, R7, 0.5 ;  /* 0x3f00000007077820 */ /* 0x000fc60000410000 */
[----:B------:R-:W-:-:S04]  /*01c0*/  FFMA R0, -R3, R3, R0 ;  /* 0x0000000303007223 */ /* 0x000fc80000000100 */
[----:B------:R-:W-:-:S07]  /*01d0*/  FFMA R7, R0, R7, R3 ;  /* 0x0000000700077223 */ /* 0x000fce0000000003 */
.L_x_29:
[----:B------:R-:W-:Y:S05]  /*01e0*/  BSYNC.RECONVERGENT B0 ;  /* 0x0000000000007941 */ /* 0x000fea0003800200 */
.L_x_27:
[----:B------:R-:W0:Y:S02]  /*01f0*/  LDC.64 R2, c[0x0][0x388] ;  /* 0x0000e200ff027b82 */ /* 0x000e240000000a00 */
[----:B0-----:R-:W-:-:S05]  /*0200*/  IMAD.WIDE R2, R5, 0x4, R2 ;  /* 0x0000000405027825 */ /* 0x001fca00078e0202 */
[----:B------:R-:W-:Y:S01]  /*0210*/  STG.E desc[UR4][R2.64], R7 ;  /* 0x0000000702007986 */ /* 0x000fe2000c101904 */
[----:B------:R-:W-:Y:S05]  /*0220*/  EXIT ;  /* 0x000000000000794d */ /* 0x000fea0003800000 */
        .weak           $__internal_0_$__cuda_sm20_sqrt_rn_f32_slowpath
        .type           $__internal_0_$__cuda_sm20_sqrt_rn_f32_slowpath,@function
        .size           $__internal_0_$__cuda_sm20_sqrt_rn_f32_slowpath,(.L_x_69 - $__internal_0_$__cuda_sm20_sqrt_rn_f32_slowpath)
$__internal_0_$__cuda_sm20_sqrt_rn_f32_slowpath:
[----:B------:R-:W-:-:S13]  /*0230*/  LOP3.LUT P0, RZ, R0, 0x7fffffff, RZ, 0xc0, !PT ;  /* 0x7fffffff00ff7812 */ /* 0x000fda000780c0ff */
[----:B------:R-:W-:Y:S01]  /*0240*/  @!P0 MOV R2, R0 ;  /* 0x0000000000028202 */ /* 0x000fe20000000f00 */
[----:B------:R-:W-:Y:S06]  /*0250*/  @!P0 BRA `(.L_x_30) ;  /* 0x0000000000408947 */ /* 0x000fec0003800000 */
[----:B------:R-:W-:-:S13]  /*0260*/  FSETP.GEU.FTZ.AND P0, PT, R0, RZ, PT ;  /* 0x000000ff0000720b */ /* 0x000fda0003f1e000 */
[----:B------:R-:W-:Y:S01]  /*0270*/  @!P0 MOV R2, 0x7fffffff ;  /* 0x7fffffff00028802 */ /* 0x000fe20000000f00 */
[----:B------:R-:W-:Y:S06]  /*0280*/  @!P0 BRA `(.L_x_30) ;  /* 0x0000000000348947 */ /* 0x000fec0003800000 */
[----:B------:R-:W-:-:S13]  /*0290*/  FSETP.GTU.FTZ.AND P0, PT, |R0|, +INF , PT ;  /* 0x7f8000000000780b */ /* 0x000fda0003f1c200 */
[----:B------:R-:W-:Y:S01]  /*02a0*/  @P0 FADD.FTZ R2, R0, 1 ;  /* 0x3f80000000020421 */ /* 0x000fe20000010000 */
[----:B------:R-:W-:Y:S06]  /*02b0*/  @P0 BRA `(.L_x_30) ;  /* 0x0000000000280947 */ /* 0x000fec0003800000 */
[----:B------:R-:W-:-:S13]  /*02c0*/  FSETP.NEU.FTZ.AND P0, PT, |R0|, +INF , PT ;  /* 0x7f8000000000780b */ /* 0x000fda0003f1d200 */
[----:B------:R-:W-:-:S04]  /*02d0*/  @P0 FFMA R3, R0, 1.84467440737095516160e+19, RZ ;  /* 0x5f80000000030823 */ /* 0x000fc800000000ff */
[----:B------:R-:W0:Y:S02]  /*02e0*/  @P0 MUFU.RSQ R2, R3 ;  /* 0x0000000300020308 */ /* 0x000e240000001400 */
[----:B0-----:R-:W-:Y:S01]  /*02f0*/  @P0 FMUL.FTZ R4, R3, R2 ;  /* 0x0000000203040220 */ /* 0x001fe20000410000 */
[----:B------:R-:W-:Y:S01]  /*0300*/  @P0 FMUL.FTZ R8, R2, 0.5 ;  /* 0x3f00000002080820 */ /* 0x000fe20000410000 */
[----:B------:R-:W-:Y:S02]  /*0310*/  @!P0 MOV R2, R0 ;  /* 0x0000000000028202 */ /* 0x000fe40000000f00 */
[----:B------:R-:W-:-:S04]  /*0320*/  @P0 FADD.FTZ R6, -R4, -RZ ;  /* 0x800000ff04060221 */ /* 0x000fc80000010100 */
[----:B------:R-:W-:-:S04]  /*0330*/  @P0 FFMA R7, R4, R6, R3 ;  /* 0x0000000604070223 */ /* 0x000fc80000000003 */
[----:B------:R-:W-:-:S04]  /*0340*/  @P0 FFMA R7, R7, R8, R4 ;  /* 0x0000000807070223 */ /* 0x000fc80000000004 */
[----:B------:R-:W-:-:S07]  /*0350*/  @P0 FMUL.FTZ R2, R7, 2.3283064365386962891e-10 ;  /* 0x2f80000007020820 */ /* 0x000fce0000410000 */
.L_x_30:
[----:B------:R-:W-:Y:S01]  /*0360*/  HFMA2 R3, -RZ, RZ, 0, 0 ;  /* 0x00000000ff037431 */ /* 0x000fe200000001ff */
[----:B------:R-:W-:Y:S02]  /*0370*/  MOV R7, R2 ;  /* 0x0000000200077202 */ /* 0x000fe40000000f00 */
[----:B------:R-:W-:-:S04]  /*0380*/  MOV R2, R9 ;  /* 0x0000000900027202 */ /* 0x000fc80000000f00 */
[----:B------:R-:W-:Y:S05]  /*0390*/  RET.REL.NODEC R2 `(_Z7MatSqrtPfS_ii) ;  /* 0xfffffffc02187950 */ /* 0x000fea0003c3ffff */
.L_x_31:
        /* <DEDUP_REMOVED lines=14> */
.L_x_69:


//--------------------- .text._Z6MatPowPffS_ii    --------------------------
	.section	.text._Z6MatPowPffS_ii,"ax",@progbits
	.align	128
        .global         _Z6MatPowPffS_ii
        .type           _Z6MatPowPffS_ii,@function
        .size           _Z6MatPowPffS_ii,(.L_x_81 - _Z6MatPowPffS_ii)
        .other          _Z6MatPowPffS_ii,@"STO_CUDA_ENTRY STV_DEFAULT"
_Z6MatPowPffS_ii:
.text._Z6MatPowPffS_ii:
        /* <DEDUP_REMOVED lines=18> */
[----:B------:R-:W-:Y:S01]  /*0120*/  HFMA2 R9, -RZ, RZ, 0.771484375, 0.21533203125 ;  /* 0x3a2c32e4ff097431 */ /* 0x000fe200000001ff */
[----:B------:R-:W-:Y:S01]  /*0130*/  BSSY.RECONVERGENT B0, `(.L_x_32) ;  /* 0x000005a000007945 */ /* 0x000fe20003800200 */
[C---:B--2---:R-:W-:Y:S01]  /*0140*/  FMUL R5, |R2|.reuse, 16777216 ;  /* 0x4b80000002057820 */ /* 0x044fe20000400200 */
[----:B------:R-:W-:-:S04]  /*0150*/  FSETP.GEU.AND P0, PT, |R2|, 1.175494350822287508e-38, PT ;  /* 0x008000000200780b */ /* 0x000fc80003f0e200 */
[----:B------:R-:W-:Y:S02]  /*0160*/  FSEL R5, R5, |R2|, !P0 ;  /* 0x4000000205057208 */ /* 0x000fe40004000000 */
[----:B------:R-:W-:Y:S02]  /*0170*/  FSEL R3, RZ, -24, P0 ;  /* 0xc1c00000ff037808 */ /* 0x000fe40000000000 */
[----:B------:R-:W-:-:S04]  /*0180*/  IADD3 R4, PT, PT, R5, -0x3f3504f3, RZ ;  /* 0xc0cafb0d05047810 */ /* 0x000fc80007ffe0ff */
[----:B------:R-:W-:-:S04]  /*0190*/  LOP3.LUT R4, R4, 0xff800000, RZ, 0xc0, !PT ;  /* 0xff80000004047812 */ /* 0x000fc800078ec0ff */
[-C--:B------:R-:W-:Y:S02]  /*01a0*/  IADD3 R5, PT, PT, R5, -R4.reuse, RZ ;  /* 0x8000000405057210 */ /* 0x080fe40007ffe0ff */
[----:B------:R-:W-:-:S03]  /*01b0*/  I2FP.F32.S32 R4, R4 ;  /* 0x0000000400047245 */ /* 0x000fc60000201400 */
[C---:B------:R-:W-:Y:S01]  /*01c0*/  FADD R6, R5.reuse, 1 ;  /* 0x3f80000005067421 */ /* 0x040fe20000000000 */
[----:B------:R-:W-:Y:S01]  /*01d0*/  FADD R5, R5, -1 ;  /* 0xbf80000005057421 */ /* 0x000fe20000000000 */
[----:B------:R-:W-:-:S03]  /*01e0*/  FFMA R3, R4, 1.1920928955078125e-07, R3 ;  /* 0x3400000004037823 */ /* 0x000fc60000000003 */
[----:B------:R-:W-:Y:S01]  /*01f0*/  FADD R7, R5, R5 ;  /* 0x0000000505077221 */ /* 0x000fe20000000000 */
[----:B------:R-:W0:Y:S03]  /*0200*/  MUFU.RCP R6, R6 ;  /* 0x0000000600067308 */ /* 0x000e260000001000 */
[----:B0-----:R-:W-:-:S04]  /*0210*/  FMUL R8, R6, R7 ;  /* 0x0000000706087220 */ /* 0x001fc80000400000 */
[----:B------:R-:W-:Y:S01]  /*0220*/  FADD R7, R5, -R8 ;  /* 0x8000000805077221 */ /* 0x000fe20000000000 */
[CC--:B------:R-:W-:Y:S01]  /*0230*/  FMUL R4, R8.reuse, R8.reuse ;  /* 0x0000000808047220 */ /* 0x0c0fe20000400000 */
[----:B------:R-:W-:Y:S02]  /*0240*/  FFMA R12, R8, 1.4426950216293334961, R3 ;  /* 0x3fb8aa3b080c7823 */ /* 0x000fe40000000003 */
[----:B------:R-:W-:Y:S01]  /*0250*/  FADD R10, R7, R7 ;  /* 0x00000007070a7221 */ /* 0x000fe20000000000 */
[C---:B------:R-:W-:Y:S01]  /*0260*/  FFMA R7, R4.reuse, R9, 0.0032181653659790754318 ;  /* 0x3b52e7db04077423 */ /* 0x040fe20000000009 */
[----:B------:R-:W-:Y:S02]  /*0270*/  FADD R9, R3, -R12 ;  /* 0x8000000c03097221 */ /* 0x000fe40000000000 */
[----:B------:R-:W-:Y:S01]  /*0280*/  FFMA R5, R5, -R8, R10 ;  /* 0x8000000805057223 */ /* 0x000fe2000000000a */
[----:B------:R-:W-:Y:S01]  /*0290*/  FFMA R7, R4, R7, 0.018033718690276145935 ;  /* 0x3c93bb7304077423 */ /* 0x000fe20000000007 */
[----:B------:R-:W0:Y:S02]  /*02a0*/  LDC R3, c[0x0][0x388] ;  /* 0x0000e200ff037b82 */ /* 0x000e240000000800 */
[----:B------:R-:W-:Y:S01]  /*02b0*/  FMUL R5, R6, R5 ;  /* 0x0000000506057220 */ /* 0x000fe20000400000 */
[----:B------:R-:W-:Y:S01]  /*02c0*/  FFMA R6, R8, 1.4426950216293334961, R9 ;  /* 0x3fb8aa3b08067823 */ /* 0x000fe20000000009 */
[----:B------:R-:W-:-:S03]  /*02d0*/  FFMA R7, R4, R7, 0.12022458761930465698 ;  /* 0x3df6384f04077423 */ /* 0x000fc60000000007 */
[----:B------:R-:W-:Y:S01]  /*02e0*/  FFMA R9, R5, 1.4426950216293334961, R6 ;  /* 0x3fb8aa3b05097823 */ /* 0x000fe20000000006 */
[----:B------:R-:W-:-:S03]  /*02f0*/  FMUL R7, R4, R7 ;  /* 0x0000000704077220 */ /* 0x000fc60000400000 */
[----:B------:R-:W-:Y:S01]  /*0300*/  FFMA R4, R8, 1.9251366722983220825e-08, R9 ;  /* 0x32a55e3408047823 */ /* 0x000fe20000000009 */
[----:B------:R-:W-:Y:S01]  /*0310*/  FMUL R6, R7, 3 ;  /* 0x4040000007067820 */ /* 0x000fe20000400000 */
[----:B------:R-:W-:-:S03]  /*0320*/  MOV R9, 0x391fcb8e ;  /* 0x391fcb8e00097802 */ /* 0x000fc60000000f00 */
[----:B------:R-:W-:-:S04]  /*0330*/  FFMA R4, R5, R6, R4 ;  /* 0x0000000605047223 */ /* 0x000fc80000000004 */
[----:B------:R-:W-:-:S04]  /*0340*/  FFMA R7, R8, R7, R4 ;  /* 0x0000000708077223 */ /* 0x000fc80000000004 */
[----:B------:R-:W-:-:S04]  /*0350*/  FADD R4, R12, R7 ;  /* 0x000000070c047221 */ /* 0x000fc80000000000 */
[----:B0-----:R-:W-:Y:S01]  /*0360*/  FMUL R5, R4, R3 ;  /* 0x0000000304057220 */ /* 0x001fe20000400000 */
[----:B------:R-:W-:-:S03]  /*0370*/  FADD R12, -R12, R4 ;  /* 0x000000040c0c7221 */ /* 0x000fc60000000100 */
[----:B------:R-:W0:Y:S01]  /*0380*/  FRND R6, R5 ;  /* 0x0000000500067307 */ /* 0x000e220000201000 */
[----:B------:R-:W-:Y:S01]  /*0390*/  FADD R12, R7, -R12 ;  /* 0x8000000c070c7221 */ /* 0x000fe20000000000 */
[-C--:B------:R-:W-:Y:S01]  /*03a0*/  FFMA R7, R4, R3.reuse, -R5 ;  /* 0x0000000304077223 */ /* 0x080fe20000000805 */
[C---:B------:R-:W-:Y:S02]  /*03b0*/  FSETP.GT.AND P1, PT, |R5|.reuse, 152, PT ;  /* 0x431800000500780b */ /* 0x040fe40003f24200 */
[C---:B------:R-:W-:Y:S01]  /*03c0*/  FSETP.GEU.AND P2, PT, R5.reuse, RZ, PT ;  /* 0x000000ff0500720b */ /* 0x040fe20003f4e000 */
[----:B------:R-:W-:Y:S02]  /*03d0*/  FFMA R7, R12, R3, R7 ;  /* 0x000000030c077223 */ /* 0x000fe40000000007 */
[----:B------:R1:W2:Y:S01]  /*03e0*/  F2I.NTZ R8, R5 ;  /* 0x0000000500087305 */ /* 0x0002a20000203100 */
[----:B0-----:R-:W-:Y:S01]  /*03f0*/  FADD R4, R5, -R6 ;  /* 0x8000000605047221 */ /* 0x001fe20000000000 */
[----:B------:R-:W-:Y:S01]  /*0400*/  FSETP.GT.AND P0, PT, R6, RZ, PT ;  /* 0x000000ff0600720b */ /* 0x000fe20003f04000 */
[----:B-1----:R-:W-:-:S02]  /*0410*/  HFMA2 R5, -RZ, RZ, 1.875, 0 ;  /* 0x3f800000ff057431 */ /* 0x002fc400000001ff */
[----:B------:R-:W-:-:S04]  /*0420*/  FADD R4, R7, R4 ;  /* 0x0000000407047221 */ /* 0x000fc80000000000 */
[----:B------:R-:W-:Y:S01]  /*0430*/  FFMA R7, R4, R9, 0.0013391353422775864601 ;  /* 0x3aaf85ed04077423 */ /* 0x000fe20000000009 */
[----:B------:R-:W-:Y:S02]  /*0440*/  SEL R9, RZ, 0x83000000, P0 ;  /* 0x83000000ff097807 */ /* 0x000fe40000000000 */
[----:B------:R-:W-:Y:S01]  /*0450*/  FSETP.NEU.AND P0, PT, R2, 1, PT ;  /* 0x3f8000000200780b */ /* 0x000fe20003f0d000 */
[C---:B------:R-:W-:Y:S01]  /*0460*/  FFMA R7, R4.reuse, R7, 0.0096188392490148544312 ;  /* 0x3c1d985604077423 */ /* 0x040fe20000000007 */
[----:B------:R-:W-:Y:S02]  /*0470*/  IADD3 R6, PT, PT, R9, 0x7f000000, RZ ;  /* 0x7f00000009067810 */ /* 0x000fe40007ffe0ff */
[----:B------:R-:W-:Y:S01]  /*0480*/  FSETP.EQ.OR P0, PT, R3, RZ, !P0 ;  /* 0x000000ff0300720b */ /* 0x000fe20004702400 */
[----:B------:R-:W-:Y:S01]  /*0490*/  FFMA R7, R4, R7, 0.055503588169813156128 ;  /* 0x3d6357bb04077423 */ /* 0x000fe20000000007 */
[----:B--2---:R-:W-:-:S03]  /*04a0*/  LEA R9, R8, -R9, 0x17 ;  /* 0x8000000908097211 */ /* 0x004fc600078eb8ff */
[----:B------:R-:W-:-:S04]  /*04b0*/  FFMA R7, R4, R7, 0.24022644758224487305 ;  /* 0x3e75fdec04077423 */ /* 0x000fc80000000007 */
[----:B------:R-:W-:-:S04]  /*04c0*/  FFMA R7, R4, R7, 0.69314718246459960938 ;  /* 0x3f31721804077423 */ /* 0x000fc80000000007 */
[----:B------:R-:W-:-:S04]  /*04d0*/  FFMA R7, R4, R7, 1 ;  /* 0x3f80000004077423 */ /* 0x000fc80000000007 */
[----:B------:R-:W-:-:S04]  /*04e0*/  FMUL R6, R7, R6 ;  /* 0x0000000607067220 */ /* 0x000fc80000400000 */
[----:B------:R-:W-:Y:S01]  /*04f0*/  FMUL R6, R6, R9 ;  /* 0x0000000906067220 */ /* 0x000fe20000400000 */
[----:B------:R-:W-:Y:S01]  /*0500*/  @P1 FSEL R6, RZ, +INF , !P2 ;  /* 0x7f800000ff061808 */ /* 0x000fe20005000000 */
[----:B------:R-:W-:Y:S06]  /*0510*/  @P0 BRA `(.L_x_33) ;  /* 0x00000000006c0947 */ /* 0x000fec0003800000 */
[----:B------:R-:W-:-:S04]  /*0520*/  FSETP.NAN.AND P0, PT, |R3|, |R3|, PT ;  /* 0x400000030300720b */ /* 0x000fc80003f08200 */
[----:B------:R-:W-:-:S13]  /*0530*/  FSETP.NUM.AND P0, PT, |R2|, |R2|, !P0 ;  /* 0x400000020200720b */ /* 0x000fda0004707200 */
[----:B------:R-:W-:Y:S01]  /*0540*/  @!P0 FADD R5, R2, R3 ;  /* 0x0000000302058221 */ /* 0x000fe20000000000 */
[----:B------:R-:W-:Y:S06]  /*0550*/  @!P0 BRA `(.L_x_33) ;  /* 0x00000000005c8947 */ /* 0x000fec0003800000 */
[----:B------:R-:W-:Y:S01]  /*0560*/  FMUL R7, R3, 0.5 ;  /* 0x3f00000003077820 */ /* 0x000fe20000400000 */
[----:B------:R-:W-:-:S04]  /*0570*/  FSETP.NEU.AND P0, PT, |R2|, +INF , PT ;  /* 0x7f8000000200780b */ /* 0x000fc80003f0d200 */
[----:B------:R-:W-:Y:S01]  /*0580*/  FSETP.NEU.AND P0, PT, R2, RZ, P0 ;  /* 0x000000ff0200720b */ /* 0x000fe2000070d000 */
[----:B------:R-:W0:Y:S03]  /*0590*/  FRND.TRUNC R7, R7 ;  /* 0x0000000700077307 */ /* 0x000e26000020d000 */
[----:B------:R-:W-:Y:S01]  /*05a0*/  FSETP.GEU.OR P1, PT, R3, RZ, P0 ;  /* 0x000000ff0300720b */ /* 0x000fe2000072e400 */
[----:B0-----:R-:W-:-:S04]  /*05b0*/  FADD R4, R7, R7 ;  /* 0x0000000707047221 */ /* 0x001fc80000000000 */
[----:B------:R-:W-:-:S04]  /*05c0*/  FADD R8, -R4, R3 ;  /* 0x0000000304087221 */ /* 0x000fc80000000100 */
[----:B------:R-:W-:Y:S01]  /*05d0*/  @!P0 FADD R4, R2, R2 ;  /* 0x0000000202048221 */ /* 0x000fe20000000000 */
[----:B------:R-:W-:-:S04]  /*05e0*/  FSETP.NEU.AND P2, PT, |R8|, 1, !P0 ;  /* 0x3f8000000800780b */ /* 0x000fc8000474d200 */
[----:B------:R-:W-:-:S09]  /*05f0*/  @!P1 LOP3.LUT R4, R4, 0x7f800000, RZ, 0x3c, !PT ;  /* 0x7f80000004049812 */ /* 0x000fd200078e3cff */
[----:B------:R-:W-:-:S04]  /*0600*/  @P2 LOP3.LUT R4, R4, 0x7fffffff, RZ, 0xc0, !PT ;  /* 0x7fffffff04042812 */ /* 0x000fc800078ec0ff */
[----:B------:R-:W-:Y:S01]  /*0610*/  @!P0 MOV R5, R4 ;  /* 0x0000000400058202 */ /* 0x000fe20000000f00 */
[----:B------:R-:W-:Y:S06]  /*0620*/  @!P0 BRA `(.L_x_33) ;  /* 0x0000000000288947 */ /* 0x000fec0003800000 */
[----:B------:R-:W-:Y:S02]  /*0630*/  FSETP.NEU.AND P0, PT, |R3|, +INF , PT ;  /* 0x7f8000000300780b */ /* 0x000fe40003f0d200 */
[----:B------:R-:W-:-:S13]  /*0640*/  FSETP.EQ.AND P1, PT, R2, -1, PT ;  /* 0xbf8000000200780b */ /* 0x000fda0003f22000 */
[----:B------:R-:W-:Y:S05]  /*0650*/  @!P0 BRA P1, `(.L_x_33) ;  /* 0x00000000001c8947 */ /* 0x000fea0000800000 */
[----:B------:R-:W-:Y:S02]  /*0660*/  FSETP.GEU.AND P1, PT, R2, RZ, PT ;  /* 0x000000ff0200720b */ /* 0x000fe40003f2e000 */
[----:B------:R-:W-:-:S11]  /*0670*/  MOV R5, R6 ;  /* 0x0000000600057202 */ /* 0x000fd60000000f00 */
[----:B------:R-:W0:Y:S01]  /*0680*/  @!P1 FRND.FLOOR R2, R3 ;  /* 0x0000000300029307 */ /* 0x000e220000205000 */
[----:B------:R-:W-:Y:S02]  /*0690*/  @!P1 FSETP.NEU.AND P2, PT, |R8|, 1, PT ;  /* 0x3f8000000800980b */ /* 0x000fe40003f4d200 */
[----:B0-----:R-:W-:Y:S02]  /*06a0*/  @!P1 FSETP.NEU.AND P0, PT, R2, R3, PT ;  /* 0x000000030200920b */ /* 0x001fe40003f0d000 */
[----:B------:R-:W-:-:S04]  /*06b0*/  @!P1 FSEL R2, R6, -R6, P2 ;  /* 0x8000000606029208 */ /* 0x000fc80001000000 */
[----:B------:R-:W-:-:S07]  /*06c0*/  @!P1 FSEL R5, R2, +QNAN , !P0 ;  /* 0x7fffffff02059808 */ /* 0x000fce0004000000 */
.L_x_33:
[----:B------:R-:W-:Y:S05]  /*06d0*/  BSYNC.RECONVERGENT B0 ;  /* 0x0000000000007941 */ /* 0x000fea0003800200 */
.L_x_32:
[----:B------:R-:W0:Y:S02]  /*06e0*/  LDC.64 R2, c[0x0][0x390] ;  /* 0x0000e400ff027b82 */ /* 0x000e240000000a00 */
[----:B0-----:R-:W-:-:S05]  /*06f0*/  IMAD.WIDE R2, R0, 0x4, R2 ;  /* 0x0000000400027825 */ /* 0x001fca00078e0202 */
[----:B------:R-:W-:Y:S01]  /*0700*/  STG.E desc[UR4][R2.64], R5 ;  /* 0x0000000502007986 */ /* 0x000fe2000c101904 */
[----:B------:R-:W-:Y:S05]  /*0710*/  EXIT ;  /* 0x000000000000794d */ /* 0x000fea0003800000 */
.L_x_34:
        /* <DEDUP_REMOVED lines=14> */
.L_x_81:


//--------------------- .text._Z14MatDivideConstPffS_ii --------------------------
	.section	.text._Z14MatDivideConstPffS_ii,"ax",@progbits
	.align	128
        .global         _Z14MatDivideConstPffS_ii
        .type           _Z14MatDivideConstPffS_ii,@function
        .size           _Z14MatDivideConstPffS_ii,(.L_x_70 - _Z14MatDivideConstPffS_ii)
        .other          _Z14MatDivideConstPffS_ii,@"STO_CUDA_ENTRY STV_DEFAULT"
_Z14MatDivideConstPffS_ii:
.text._Z14MatDivideConstPffS_ii:
        /* <DEDUP_REMOVED lines=16> */
[----:B------:R-:W2:Y:S01]  /*0100*/  LDC R9, c[0x0][0x388] ;  /* 0x0000e200ff097b82 */ /* 0x000ea20000000800 */
[----:B0-----:R-:W-:-:S05]  /*0110*/  IMAD.WIDE R4, R2, 0x4, R4 ;  /* 0x0000000402047825 */ /* 0x001fca00078e0204 */
[----:B-1----:R-:W3:Y:S01]  /*0120*/  LDG.E R0, desc[UR4][R4.64] ;  /* 0x0000000404007981 */ /* 0x002ee2000c1e1900 */
[----:B------:R-:W-:Y:S01]  /*0130*/  BSSY.RECONVERGENT B0, `(.L_x_35) ;  /* 0x000000c000007945 */ /* 0x000fe20003800200 */
[----:B--2---:R-:W0:Y:S02]  /*0140*/  MUFU.RCP R3, R9 ;  /* 0x0000000900037308 */ /* 0x004e240000001000 */
[----:B0-----:R-:W-:-:S04]  /*0150*/  FFMA R6, R3, -R9, 1 ;  /* 0x3f80000003067423 */ /* 0x001fc80000000809 */
[----:B------:R-:W-:Y:S02]  /*0160*/  FFMA R3, R3, R6, R3 ;  /* 0x0000000603037223 */ /* 0x000fe40000000003 */
[----:B---3--:R-:W0:Y:S02]  /*0170*/  FCHK P0, R0, R9 ;  /* 0x0000000900007302 */ /* 0x008e240000000000 */
[----:B------:R-:W-:-:S04]  /*0180*/  FFMA R6, R0, R3, RZ ;  /* 0x0000000300067223 */ /* 0x000fc800000000ff */
[----:B------:R-:W-:-:S04]  /*0190*/  FFMA R7, R6, -R9, R0 ;  /* 0x8000000906077223 */ /* 0x000fc80000000000 */
[----:B------:R-:W-:Y:S01]  /*01a0*/  FFMA R7, R3, R7, R6 ;  /* 0x0000000703077223 */ /* 0x000fe20000000006 */
[----:B0-----:R-:W-:Y:S06]  /*01b0*/  @!P0 BRA `(.L_x_36) ;  /* 0x00000000000c8947 */ /* 0x001fec0003800000 */
[----:B------:R-:W-:-:S07]  /*01c0*/  MOV R4, 0x1e0 ;  /* 0x000001e000047802 */ /* 0x000fce0000000f00 */
[----:B------:R-:W-:Y:S05]  /*01d0*/  CALL.REL.NOINC `($__internal_1_$__cuda_sm3x_div_rn_noftz_f32_slowpath) ;  /* 0x0000000000187944 */ /* 0x000fea0003c00000 */
[----:B------:R-:W-:-:S07]  /*01e0*/  IMAD.MOV.U32 R7, RZ, RZ, R0 ;  /* 0x000000ffff077224 */ /* 0x000fce00078e0000 */
.L_x_36:
[----:B------:R-:W-:Y:S05]  /*01f0*/  BSYNC.RECONVERGENT B0 ;  /* 0x0000000000007941 */ /* 0x000fea0003800200 */
.L_x_35:
[----:B------:R-:W0:Y:S02]  /*0200*/  LDC.64 R4, c[0x0][0x390] ;  /* 0x0000e400ff047b82 */ /* 0x000e240000000a00 */
[----:B0-----:R-:W-:-:S05]  /*0210*/  IMAD.WIDE R2, R2, 0x4, R4 ;  /* 0x0000000402027825 */ /* 0x001fca00078e0204 */
[----:B------:R-:W-:Y:S01]  /*0220*/  STG.E desc[UR4][R2.64], R7 ;  /* 0x0000000702007986 */ /* 0x000fe2000c101904 */
[----:B------:R-:W-:Y:S05]  /*0230*/  EXIT ;  /* 0x000000000000794d */ /* 0x000fea0003800000 */
        .weak           $__internal_1_$__cuda_sm3x_div_rn_noftz_f32_slowpath
        .type           $__internal_1_$__cuda_sm3x_div_rn_noftz_f32_slowpath,@function
        .size           $__internal_1_$__cuda_sm3x_div_rn_noftz_f32_slowpath,(.L_x_70 - $__internal_1_$__cuda_sm3x_div_rn_noftz_f32_slowpath)
$__internal_1_$__cuda_sm3x_div_rn_noftz_f32_slowpath:
[----:B------:R-:W0:Y:S01]  /*0240*/  LDC R3, c[0x0][0x388] ;  /* 0x0000e200ff037b82 */ /* 0x000e220000000800 */
[--C-:B------:R-:W-:Y:S01]  /*0250*/  SHF.R.U32.HI R5, RZ, 0x17, R0.reuse ;  /* 0x00000017ff057819 */ /* 0x100fe20000011600 */
[----:B------:R-:W1:Y:S01]  /*0260*/  LDCU UR6, c[0x0][0x388] ;  /* 0x00007100ff0677ac */ /* 0x000e620008000800 */
[----:B------:R-:W-:Y:S01]  /*0270*/  BSSY.RECONVERGENT B1, `(.L_x_37) ;  /* 0x0000064000017945 */ /* 0x000fe20003800200 */
[----:B------:R-:W-:Y:S01]  /*0280*/  IMAD.MOV.U32 R7, RZ, RZ, R0 ;  /* 0x000000ffff077224 */ /* 0x000fe200078e0000 */
[----:B------:R-:W-:-:S05]  /*0290*/  LOP3.LUT R5, R5, 0xff, RZ, 0xc0, !PT ;  /* 0x000000ff05057812 */ /* 0x000fca00078ec0ff */
[----:B------:R-:W-:Y:S02]  /*02a0*/  VIADD R10, R5, 0xffffffff ;  /* 0xffffffff050a7836 */ /* 0x000fe40000000000 */
[----:B-1----:R-:W-:Y:S01]  /*02b0*/  IMAD.U32 R8, RZ, RZ, UR6 ;  /* 0x00000006ff087e24 */ /* 0x002fe2000f8e00ff */
[----:B0-----:R-:W-:-:S04]  /*02c0*/  SHF.R.U32.HI R6, RZ, 0x17, R3 ;  /* 0x00000017ff067819 */ /* 0x001fc80000011603 */
[----:B------:R-:W-:-:S05]  /*02d0*/  LOP3.LUT R6, R6, 0xff, RZ, 0xc0, !PT ;  /* 0x000000ff06067812 */ /* 0x000fca00078ec0ff */
[----:B------:R-:W-:-:S05]  /*02e0*/  VIADD R11, R6, 0xffffffff ;  /* 0xffffffff060b7836 */ /* 0x000fca0000000000 */
[----:B------:R-:W-:-:S04]  /*02f0*/  ISETP.GT.U32.AND P0, PT, R11, 0xfd, PT ;  /* 0x000000fd0b00780c */ /* 0x000fc80003f04070 */
[----:B------:R-:W-:-:S13]  /*0300*/  ISETP.GT.U32.OR P0, PT, R10, 0xfd, P0 ;  /* 0x000000fd0a00780c */ /* 0x000fda0000704470 */
[----:B------:R-:W-:Y:S01]  /*0310*/  @!P0 IMAD.MOV.U32 R9, RZ, RZ, RZ ;  /* 0x000000ffff098224 */ /* 0x000fe200078e00ff */
[----:B------:R-:W-:Y:S06]  /*0320*/  @!P0 BRA `(.L_x_38) ;  /* 0x00000000005c8947 */ /* 0x000fec0003800000 */
[----:B------:R-:W-:Y:S02]  /*0330*/  FSETP.GTU.FTZ.AND P1, PT, |R3|, +INF , PT ;  /* 0x7f8000000300780b */ /* 0x000fe40003f3c200 */
[----:B------:R-:W-:-:S04]  /*0340*/  FSETP.GTU.FTZ.AND P0, PT, |R0|, +INF , PT ;  /* 0x7f8000000000780b */ /* 0x000fc80003f1c200 */
[----:B------:R-:W-:-:S13]  /*0350*/  PLOP3.LUT P0, PT, P0, P1, PT, 0xf8, 0x8f ;  /* 0x00000000008f781c */ /* 0x000fda0000703f70 */
[----:B------:R-:W-:Y:S05]  /*0360*/  @P0 BRA `(.L_x_39) ;  /* 0x00000004004c0947 */ /* 0x000fea0003800000 */
[----:B------:R-:W-:-:S13]  /*0370*/  LOP3.LUT P0, RZ, R8, 0x7fffffff, R7, 0xc8, !PT ;  /* 0x7fffffff08ff7812 */ /* 0x000fda000780c807 */
[----:B------:R-:W-:Y:S05]  /*0380*/  @!P0 BRA `(.L_x_40) ;  /* 0x00000004003c8947 */ /* 0x000fea0003800000 */
[C---:B------:R-:W-:Y:S02]  /*0390*/  FSETP.NEU.FTZ.AND P2, PT, |R0|.reuse, +INF , PT ;  /* 0x7f8000000000780b */ /* 0x040fe40003f5d200 */
[----:B------:R-:W-:Y:S02]  /*03a0*/  FSETP.NEU.FTZ.AND P1, PT, |R3|, +INF , PT ;  /* 0x7f8000000300780b */ /* 0x000fe40003f3d200 */
[----:B------:R-:W-:-:S11]  /*03b0*/  FSETP.NEU.FTZ.AND P0, PT, |R0|, +INF , PT ;  /* 0x7f8000000000780b */ /* 0x000fd60003f1d200 */
[----:B------:R-:W-:Y:S05]  /*03c0*/  @!P1 BRA !P2, `(.L_x_40) ;  /* 0x00000004002c9947 */ /* 0x000fea0005000000 */
[----:B------:R-:W-:-:S04]  /*03d0*/  LOP3.LUT P2, RZ, R7, 0x7fffffff, RZ, 0xc0, !PT ;  /* 0x7fffffff07ff7812 */ /* 0x000fc8000784c0ff */
[----:B------:R-:W-:-:S13]  /*03e0*/  PLOP3.LUT P1, PT, P1, P2, PT, 0x2f, 0xf2 ;  /* 0x0000000000f2781c */ /* 0x000fda0000f24577 */
[----:B------:R-:W-:Y:S05]  /*03f0*/  @P1 BRA `(.L_x_41) ;  /* 0x0000000400181947 */ /* 0x000fea0003800000 */
[----:B------:R-:W-:-:S04]  /*0400*/  LOP3.LUT P1, RZ, R8, 0x7fffffff, RZ, 0xc0, !PT ;  /* 0x7fffffff08ff7812 */ /* 0x000fc8000782c0ff */
[----:B------:R-:W-:-:S13]  /*0410*/  PLOP3.LUT P0, PT, P0, P1, PT, 0x2f, 0xf2 ;  /* 0x0000000000f2781c */ /* 0x000fda0000702577 */
[----:B------:R-:W-:Y:S05]  /*0420*/  @P0 BRA `(.L_x_42) ;  /* 0x0000000400000947 */ /* 0x000fea0003800000 */
[----:B------:R-:W-:Y:S02]  /*0430*/  ISETP.GE.AND P0, PT, R10, RZ, PT ;  /* 0x000000ff0a00720c */ /* 0x000fe40003f06270 */
[----:B------:R-:W-:-:S11]  /*0440*/  ISETP.GE.AND P1, PT, R11, RZ, PT ;  /* 0x000000ff0b00720c */ /* 0x000fd60003f26270 */
[----:B------:R-:W-:Y:S02]  /*0450*/  @P0 IMAD.MOV.U32 R9, RZ, RZ, RZ ;  /* 0x000000ffff090224 */ /* 0x000fe400078e00ff */
[----:B------:R-:W-:Y:S01]  /*0460*/  @!P0 FFMA R7, R0, 1.84467440737095516160e+19, RZ ;  /* 0x5f80000000078823 */ /* 0x000fe200000000ff */
[----:B------:R-:W-:Y:S02]  /*0470*/  @!P0 IMAD.MOV.U32 R9, RZ, RZ, -0x40 ;  /* 0xffffffc0ff098424 */ /* 0x000fe400078e00ff */
[----:B------:R-:W-:Y:S02]  /*0480*/  @!P1 FFMA R8, R3, 1.84467440737095516160e+19, RZ ;  /* 0x5f80000003089823 */ /* 0x000fe400000000ff */
[----:B------:R-:W-:-:S07]  /*0490*/  @!P1 VIADD R9, R9, 0x40 ;  /* 0x0000004009099836 */ /* 0x000fce0000000000 */
.L_x_38:
[----:B------:R-:W-:Y:S01]  /*04a0*/  LEA R3, R6, 0xc0800000, 0x17 ;  /* 0xc080000006037811 */ /* 0x000fe200078eb8ff */
[----:B------:R-:W-:Y:S01]  /*04b0*/  VIADD R5, R5, 0xffffff81 ;  /* 0xffffff8105057836 */ /* 0x000fe20000000000 */
[----:B------:R-:W-:Y:S03]  /*04c0*/  BSSY.RECONVERGENT B2, `(.L_x_43) ;  /* 0x0000035000027945 */ /* 0x000fe60003800200 */
[----:B------:R-:W-:Y:S01]  /*04d0*/  IMAD.IADD R3, R8, 0x1, -R3 ;  /* 0x0000000108037824 */ /* 0x000fe200078e0a03 */
[C---:B------:R-:W-:Y:S01]  /*04e0*/  IADD3 R6, PT, PT, R5.reuse, 0x7f, -R6 ;  /* 0x0000007f05067810 */ /* 0x040fe20007ffe806 */
[----:B------:R-:W-:Y:S02]  /*04f0*/  IMAD R0, R5, -0x800000, R7 ;  /* 0xff80000005007824 */ /* 0x000fe400078e0207 */
[----:B------:R-:W0:Y:S01]  /*0500*/  MUFU.RCP R8, R3 ;  /* 0x0000000300087308 */ /* 0x000e220000001000 */
[----:B------:R-:W-:Y:S01]  /*0510*/  FADD.FTZ R11, -R3, -RZ ;  /* 0x800000ff030b7221 */ /* 0x000fe20000010100 */
[----:B------:R-:W-:-:S03]  /*0520*/  IMAD.IADD R6, R6, 0x1, R9 ;  /* 0x0000000106067824 */ /* 0x000fc600078e0209 */
[----:B0-----:R-:W-:-:S04]  /*0530*/  FFMA R13, R8, R11, 1 ;  /* 0x3f800000080d7423 */ /* 0x001fc8000000000b */
[----:B------:R-:W-:-:S04]  /*0540*/  FFMA R10, R8, R13, R8 ;  /* 0x0000000d080a7223 */ /* 0x000fc80000000008 */
[----:B------:R-:W-:-:S04]  /*0550*/  FFMA R7, R0, R10, RZ ;  /* 0x0000000a00077223 */ /* 0x000fc800000000ff */
[----:B------:R-:W-:-:S04]  /*0560*/  FFMA R8, R11, R7, R0 ;  /* 0x000000070b087223 */ /* 0x000fc80000000000 */
[----:B------:R-:W-:-:S04]  /*0570*/  FFMA R7, R10, R8, R7 ;  /* 0x000000080a077223 */ /* 0x000fc80000000007 */
[----:B------:R-:W-:-:S04]  /*0580*/  FFMA R8, R11, R7, R0 ;  /* 0x000000070b087223 */ /* 0x000fc80000000000 */
[----:B------:R-:W-:-:S05]  /*0590*/  FFMA R0, R10, R8, R7 ;  /* 0x000000080a007223 */ /* 0x000fca0000000007 */
[----:B------:R-:W-:-:S04]  /*05a0*/  SHF.R.U32.HI R3, RZ, 0x17, R0 ;  /* 0x00000017ff037819 */ /* 0x000fc80000011600 */
[----:B------:R-:W-:-:S05]  /*05b0*/  LOP3.LUT R3, R3, 0xff, RZ, 0xc0, !PT ;  /* 0x000000ff03037812 */ /* 0x000fca00078ec0ff */
[----:B------:R-:W-:-:S04]  /*05c0*/  IMAD.IADD R9, R3, 0x1, R6 ;  /* 0x0000000103097824 */ /* 0x000fc800078e0206 */
[----:B------:R-:W-:-:S05]  /*05d0*/  VIADD R3, R9, 0xffffffff ;  /* 0xffffffff09037836 */ /* 0x000fca0000000000 */
[----:B------:R-:W-:-:S13]  /*05e0*/  ISETP.GE.U32.AND P0, PT, R3, 0xfe, PT ;  /* 0x000000fe0300780c */ /* 0x000fda0003f06070 */
[----:B------:R-:W-:Y:S05]  /*05f0*/  @!P0 BRA `(.L_x_44) ;  /* 0x0000000000808947 */ /* 0x000fea0003800000 */
[----:B------:R-:W-:-:S13]  /*0600*/  ISETP.GT.AND P0, PT, R9, 0xfe, PT ;  /* 0x000000fe0900780c */ /* 0x000fda0003f04270 */
[----:B------:R-:W-:Y:S05]  /*0610*/  @P0 BRA `(.L_x_45) ;  /* 0x00000000006c0947 */ /* 0x000fea0003800000 */
[----:B------:R-:W-:-:S13]  /*0620*/  ISETP.GE.AND P0, PT, R9, 0x1, PT ;  /* 0x000000010900780c */ /* 0x000fda0003f06270 */
[----:B------:R-:W-:Y:S05]  /*0630*/  @P0 BRA `(.L_x_46) ;  /* 0x0000000000740947 */ /* 0x000fea0003800000 */
[----:B------:R-:W-:Y:S02]  /*0640*/  ISETP.GE.AND P0, PT, R9, -0x18, PT ;  /* 0xffffffe80900780c */ /* 0x000fe40003f06270 */
[----:B------:R-:W-:-:S11]  /*0650*/  LOP3.LUT R0, R0, 0x80000000, RZ, 0xc0, !PT ;  /* 0x8000000000007812 */ /* 0x000fd600078ec0ff */
[----:B------:R-:W-:Y:S05]  /*0660*/  @!P0 BRA `(.L_x_46) ;  /* 0x0000000000688947 */ /* 0x000fea0003800000 */
[CCC-:B------:R-:W-:Y:S01]  /*0670*/  FFMA.RZ R3, R10.reuse, R8.reuse, R7.reuse ;  /* 0x000000080a037223 */ /* 0x1c0fe2000000c007 */
[CCC-:B------:R-:W-:Y:S01]  /*0680*/  FFMA.RM R6, R10.reuse, R8.reuse, R7.reuse ;  /* 0x000000080a067223 */ /* 0x1c0fe20000004007 */
[C---:B------:R-:W-:Y:S02]  /*0690*/  ISETP.NE.AND P2, PT, R9.reuse, RZ, PT ;  /* 0x000000ff0900720c */ /* 0x040fe40003f45270 */
[----:B------:R-:W-:Y:S02]  /*06a0*/  ISETP.NE.AND P1, PT, R9, RZ, PT ;  /* 0x000000ff0900720c */ /* 0x000fe40003f25270 */
[----:B------:R-:W-:Y:S01]  /*06b0*/  LOP3.LUT R5, R3, 0x7fffff, RZ, 0xc0, !PT ;  /* 0x007fffff03057812 */ /* 0x000fe200078ec0ff */
[----:B------:R-:W-:Y:S01]  /*06c0*/  FFMA.RP R3, R10, R8, R7 ;  /* 0x000000080a037223 */ /* 0x000fe20000008007 */
[----:B------:R-:W-:Y:S02]  /*06d0*/  VIADD R8, R9, 0x20 ;  /* 0x0000002009087836 */ /* 0x000fe40000000000 */
[----:B------:R-:W-:Y:S01]  /*06e0*/  LOP3.LUT R5, R5, 0x800000, RZ, 0xfc, !PT ;  /* 0x0080000005057812 */ /* 0x000fe200078efcff */
[----:B------:R-:W-:Y:S01]  /*06f0*/  IMAD.MOV R7, RZ, RZ, -R9 ;  /* 0x000000ffff077224 */ /* 0x000fe200078e0a09 */
[----:B------:R-:W-:-:S02]  /*0700*/  FSETP.NEU.FTZ.AND P0, PT, R3, R6, PT ;  /* 0x000000060300720b */ /* 0x000fc40003f1d000 */
[----:B------:R-:W-:Y:S02]  /*0710*/  SHF.L.U32 R8, R5, R8, RZ ;  /* 0x0000000805087219 */ /* 0x000fe400000006ff */
[----:B------:R-:W-:Y:S02]  /*0720*/  SEL R6, R7, RZ, P2 ;  /* 0x000000ff07067207 */ /* 0x000fe40001000000 */
[----:B------:R-:W-:Y:S02]  /*0730*/  ISETP.NE.AND P1, PT, R8, RZ, P1 ;  /* 0x000000ff0800720c */ /* 0x000fe40000f25270 */
[----:B------:R-:W-:Y:S02]  /*0740*/  SHF.R.U32.HI R6, RZ, R6, R5 ;  /* 0x00000006ff067219 */ /* 0x000fe40000011605 */
[----:B------:R-:W-:Y:S02]  /*0750*/  PLOP3.LUT P0, PT, P0, P1, PT, 0xf8, 0x8f ;  /* 0x00000000008f781c */ /* 0x000fe40000703f70 */
[----:B------:R-:W-:-:S02]  /*0760*/  SHF.R.U32.HI R8, RZ, 0x1, R6 ;  /* 0x00000001ff087819 */ /* 0x000fc40000011606 */
[----:B------:R-:W-:-:S04]  /*0770*/  SEL R3, RZ, 0x1, !P0 ;  /* 0x00000001ff037807 */ /* 0x000fc80004000000 */
[----:B------:R-:W-:-:S04]  /*0780*/  LOP3.LUT R3, R3, 0x1, R8, 0xf8, !PT ;  /* 0x0000000103037812 */ /* 0x000fc800078ef808 */
[----:B------:R-:W-:-:S05]  /*0790*/  LOP3.LUT R3, R3, R6, RZ, 0xc0, !PT ;  /* 0x0000000603037212 */ /* 0x000fca00078ec0ff */
[----:B------:R-:W-:-:S05]  /*07a0*/  IMAD.IADD R3, R8, 0x1, R3 ;  /* 0x0000000108037824 */ /* 0x000fca00078e0203 */
[----:B------:R-:W-:Y:S01]  /*07b0*/  LOP3.LUT R0, R3, R0, RZ, 0xfc, !PT ;  /* 0x0000000003007212 */ /* 0x000fe200078efcff */
[----:B------:R-:W-:Y:S06]  /*07c0*/  BRA `(.L_x_46) ;  /* 0x0000000000107947 */ /* 0x000fec0003800000 */
.L_x_45:
[----:B------:R-:W-:-:S04]  /*07d0*/  LOP3.LUT R0, R0, 0x80000000, RZ, 0xc0, !PT ;  /* 0x8000000000007812 */ /* 0x000fc800078ec0ff */
[----:B------:R-:W-:Y:S01]  /*07e0*/  LOP3.LUT R0, R0, 0x7f800000, RZ, 0xfc, !PT ;  /* 0x7f80000000007812 */ /* 0x000fe200078efcff */
[----:B------:R-:W-:Y:S06]  /*07f0*/  BRA `(.L_x_46) ;  /* 0x0000000000047947 */ /* 0x000fec0003800000 */
.L_x_44:
[----:B------:R-:W-:-:S07]  /*0800*/  IMAD R0, R6, 0x800000, R0 ;  /* 0x0080000006007824 */ /* 0x000fce00078e0200 */
.L_x_46:
[----:B------:R-:W-:Y:S05]  /*0810*/  BSYNC.RECONVERGENT B2 ;  /* 0x0000000000027941 */ /* 0x000fea0003800200 */
.L_x_43:
[----:B------:R-:W-:Y:S05]  /*0820*/  BRA `(.L_x_47) ;  /* 0x0000000000207947 */ /* 0x000fea0003800000 */
.L_x_42:
[----:B------:R-:W-:-:S04]  /*0830*/  LOP3.LUT R0, R8, 0x80000000, R7, 0x48, !PT ;  /* 0x8000000008007812 */ /* 0x000fc800078e4807 */
[----:B------:R-:W-:Y:S01]  /*0840*/  LOP3.LUT R0, R0, 0x7f800000, RZ, 0xfc, !PT ;  /* 0x7f80000000007812 */ /* 0x000fe200078efcff */
[----:B------:R-:W-:Y:S06]  /*0850*/  BRA `(.L_x_47) ;  /* 0x0000000000147947 */ /* 0x000fec0003800000 */
.L_x_41:
[----:B------:R-:W-:Y:S01]  /*0860*/  LOP3.LUT R0, R8, 0x80000000, R7, 0x48, !PT ;  /* 0x8000000008007812 */ /* 0x000fe200078e4807 */
[----:B------:R-:W-:Y:S06]  /*0870*/  BRA `(.L_x_47) ;  /* 0x00000000000c7947 */ /* 0x000fec0003800000 */
.L_x_40:
[----:B------:R-:W0:Y:S01]  /*0880*/  MUFU.RSQ R0, -QNAN ;  /* 0xffc0000000007908 */ /* 0x000e220000001400 */
[----:B------:R-:W-:Y:S05]  /*0890*/  BRA `(.L_x_47) ;  /* 0x0000000000047947 */ /* 0x000fea0003800000 */
.L_x_39:
[----:B------:R-:W-:-:S07]  /*08a0*/  FADD.FTZ R0, R0, R3 ;  /* 0x0000000300007221 */ /* 0x000fce0000010000 */
.L_x_47:
[----:B------:R-:W-:Y:S05]  /*08b0*/  BSYNC.RECONVERGENT B1 ;  /* 0x0000000000017941 */ /* 0x000fea0003800200 */
.L_x_37:
[----:B------:R-:W-:-:S04]  /*08c0*/  IMAD.MOV.U32 R5, RZ, RZ, 0x0 ;  /* 0x00000000ff057424 */ /* 0x000fc800078e00ff */
[----:B0-----:R-:W-:Y:S05]  /*08d0*/  RET.REL.NODEC R4 `(_Z14MatDivideConstPffS_ii) ;  /* 0xfffffff404c87950 */ /* 0x001fea0003c3ffff */
.L_x_48:
        /* <DEDUP_REMOVED lines=10> */
.L_x_70:


//--------------------- .text._Z9MatDividePfS_S_ii --------------------------
	.section	.text._Z9MatDividePfS_S_ii,"ax",@progbits
	.align	128
        .global         _Z9MatDividePfS_S_ii
        .type           _Z9MatDividePfS_S_ii,@function
        .size           _Z9MatDividePfS_S_ii,(.L_x_71 - _Z9MatDividePfS_S_ii)
        .other          _Z9MatDividePfS_S_ii,@"STO_CUDA_ENTRY STV_DEFAULT"
_Z9MatDividePfS_S_ii:
.text._Z9MatDividePfS_S_ii:
        /* <DEDUP_REMOVED lines=17> */
[----:B0-----:R-:W-:-:S05]  /*0110*/  IMAD.WIDE R6, R2, 0x4, R6 ;  /* 0x0000000402067825 */ /* 0x001fca00078e0206 */
[----:B-1----:R-:W3:Y:S01]  /*0120*/  LDG.E R3, desc[UR4][R6.64] ;  /* 0x0000000406037981 */ /* 0x002ee2000c1e1900 */
[----:B--2---:R-:W-:-:S05]  /*0130*/  IMAD.WIDE R4, R2, 0x4, R4 ;  /* 0x0000000402047825 */ /* 0x004fca00078e0204 */
[----:B------:R-:W2:Y:S01]  /*0140*/  LDG.E R0, desc[UR4][R4.64] ;  /* 0x0000000404007981 */ /* 0x000ea2000c1e1900 */
[----:B------:R-:W-:Y:S01]  /*0150*/  BSSY.RECONVERGENT B0, `(.L_x_49) ;  /* 0x000000c000007945 */ /* 0x000fe20003800200 */
[----:B---3--:R-:W0:Y:S08]  /*0160*/  MUFU.RCP R8, R3 ;  /* 0x0000000300087308 */ /* 0x008e300000001000 */
[----:B--2---:R-:W1:Y:S01]  /*0170*/  FCHK P0, R0, R3 ;  /* 0x0000000300007302 */ /* 0x004e620000000000 */
[----:B0-----:R-:W-:-:S04]  /*0180*/  FFMA R9, -R3, R8, 1 ;  /* 0x3f80000003097423 */ /* 0x001fc80000000108 */
[----:B------:R-:W-:-:S04]  /*0190*/  FFMA R9, R8, R9, R8 ;  /* 0x0000000908097223 */ /* 0x000fc80000000008 */
[----:B------:R-:W-:-:S04]  /*01a0*/  FFMA R8, R0, R9, RZ ;  /* 0x0000000900087223 */ /* 0x000fc800000000ff */
[----:B------:R-:W-:-:S04]  /*01b0*/  FFMA R10, -R3, R8, R0 ;  /* 0x00000008030a7223 */ /* 0x000fc80000000100 */
[----:B------:R-:W-:Y:S01]  /*01c0*/  FFMA R9, R9, R10, R8 ;  /* 0x0000000a09097223 */ /* 0x000fe20000000008 */
[----:B-1----:R-:W-:Y:S06]  /*01d0*/  @!P0 BRA `(.L_x_50) ;  /* 0x00000000000c8947 */ /* 0x002fec0003800000 */
[----:B------:R-:W-:-:S07]  /*01e0*/  MOV R4, 0x200 ;  /* 0x0000020000047802 */ /* 0x000fce0000000f00 */
[----:B------:R-:W-:Y:S05]  /*01f0*/  CALL.REL.NOINC `($__internal_2_$__cuda_sm3x_div_rn_noftz_f32_slowpath) ;  /* 0x0000000000187944 */ /* 0x000fea0003c00000 */
[----:B------:R-:W-:-:S07]  /*0200*/  IMAD.MOV.U32 R9, RZ, RZ, R0 ;  /* 0x000000ffff097224 */ /* 0x000fce00078e0000 */
.L_x_50:
[----:B------:R-:W-:Y:S05]  /*0210*/  BSYNC.RECONVERGENT B0 ;  /* 0x0000000000007941 */ /* 0x000fea0003800200 */
.L_x_49:
[----:B------:R-:W0:Y:S02]  /*0220*/  LDC.64 R4, c[0x0][0x390] ;  /* 0x0000e400ff047b82 */ /* 0x000e240000000a00 */
[----:B0-----:R-:W-:-:S05]  /*0230*/  IMAD.WIDE R2, R2, 0x4, R4 ;  /* 0x0000000402027825 */ /* 0x001fca00078e0204 */
[----:B------:R-:W-:Y:S01]  /*0240*/  STG.E desc[UR4][R2.64], R9 ;  /* 0x0000000902007986 */ /* 0x000fe2000c101904 */
[----:B------:R-:W-:Y:S05]  /*0250*/  EXIT ;  /* 0x000000000000794d */ /* 0x000fea0003800000 */
        .weak           $__internal_2_$__cuda_sm3x_div_rn_noftz_f32_slowpath
        .type           $__internal_2_$__cuda_sm3x_div_rn_noftz_f32_slowpath,@function
        .size           $__internal_2_$__cuda_sm3x_div_rn_noftz_f32_slowpath,(.L_x_71 - $__internal_2_$__cuda_sm3x_div_rn_noftz_f32_slowpath)
$__internal_2_$__cuda_sm3x_div_rn_noftz_f32_slowpath:
[--C-:B------:R-:W-:Y:S01]  /*0260*/  SHF.R.U32.HI R6, RZ, 0x17, R3.reuse ;  /* 0x00000017ff067819 */ /* 0x100fe20000011603 */
[----:B------:R-:W-:Y:S01]  /*0270*/  BSSY.RECONVERGENT B1, `(.L_x_51) ;  /* 0x0000064000017945 */ /* 0x000fe20003800200 */
[--C-:B------:R-:W-:Y:S01]  /*0280*/  SHF.R.U32.HI R5, RZ, 0x17, R0.reuse ;  /* 0x00000017ff057819 */ /* 0x100fe20000011600 */
[----:B------:R-:W-:Y:S01]  /*0290*/  IMAD.MOV.U32 R7, RZ, RZ, R0 ;  /* 0x000000ffff077224 */ /* 0x000fe200078e0000 */
[----:B------:R-:W-:Y:S01]  /*02a0*/  LOP3.LUT R6, R6, 0xff, RZ, 0xc0, !PT ;  /* 0x000000ff06067812 */ /* 0x000fe200078ec0ff */
[----:B------:R-:W-:Y:S01]  /*02b0*/  IMAD.MOV.U32 R8, RZ, RZ, R3 ;  /* 0x000000ffff087224 */ /* 0x000fe200078e0003 */
[----:B------:R-:W-:-:S03]  /*02c0*/  LOP3.LUT R5, R5, 0xff, RZ, 0xc0, !PT ;  /* 0x000000ff05057812 */ /* 0x000fc600078ec0ff */
[----:B------:R-:W-:Y:S02]  /*02d0*/  VIADD R11, R6, 0xffffffff ;  /* 0xffffffff060b7836 */ /* 0x000fe40000000000 */
[----:B------:R-:W-:-:S03]  /*02e0*/  VIADD R10, R5, 0xffffffff ;  /* 0xffffffff050a7836 */ /* 0x000fc60000000000 */
        /* <DEDUP_REMOVED lines=27> */
.L_x_52:
        /* <DEDUP_REMOVED lines=51> */
.L_x_59:
[----:B------:R-:W-:-:S04]  /*07d0*/  LOP3.LUT R0, R0, 0x80000000, RZ, 0xc0, !PT ;  /* 0x8000000000007812 */ /* 0x000fc800078ec0ff */
[----:B------:R-:W-:Y:S01]  /*07e0*/  LOP3.LUT R0, R0, 0x7f800000, RZ, 0xfc, !PT ;  /* 0x7f80000000007812 */ /* 0x000fe200078efcff */
[----:B------:R-:W-:Y:S06]  /*07f0*/  BRA `(.L_x_60) ;  /* 0x0000000000047947 */ /* 0x000fec0003800000 */
.L_x_58:
[----:B------:R-:W-:-:S07]  /*0800*/  IMAD R0, R6, 0x800000, R0 ;  /* 0x0080000006007824 */ /* 0x000fce00078e0200 */
.L_x_60:
[----:B------:R-:W-:Y:S05]  /*0810*/  BSYNC.RECONVERGENT B2 ;  /* 0x0000000000027941 */ /* 0x000fea0003800200 */
.L_x_57:
[----:B------:R-:W-:Y:S05]  /*0820*/  BRA `(.L_x_61) ;  /* 0x0000000000207947 */ /* 0x000fea0003800000 */
.L_x_56:
[----:B------:R-:W-:-:S04]  /*0830*/  LOP3.LUT R0, R8, 0x80000000, R7, 0x48, !PT ;  /* 0x8000000008007812 */ /* 0x000fc800078e4807 */
[----:B------:R-:W-:Y:S01]  /*0840*/  LOP3.LUT R0, R0, 0x7f800000, RZ, 0xfc, !PT ;  /* 0x7f80000000007812 */ /* 0x000fe200078efcff */
[----:B------:R-:W-:Y:S06]  /*0850*/  BRA `(.L_x_61) ;  /* 0x0000000000147947 */ /* 0x000fec0003800000 */
.L_x_55:
[----:B------:R-:W-:Y:S01]  /*0860*/  LOP3.LUT R0, R8, 0x80000000, R7, 0x48, !PT ;  /* 0x8000000008007812 */ /* 0x000fe200078e4807 */
[----:B------:R-:W-:Y:S06]  /*0870*/  BRA `(.L_x_61) ;  /* 0x00000000000c7947 */ /* 0x000fec0003800000 */
.L_x_54:
[----:B------:R-:W0:Y:S01]  /*0880*/  MUFU.RSQ R0, -QNAN ;  /* 0xffc0000000007908 */ /* 0x000e220000001400 */
[----:B------:R-:W-:Y:S05]  /*0890*/  BRA `(.L_x_61) ;  /* 0x0000000000047947 */ /* 0x000fea0003800000 */
.L_x_53:
[----:B------:R-:W-:-:S07]  /*08a0*/  FADD.FTZ R0, R0, R3 ;  /* 0x0000000300007221 */ /* 0x000fce0000010000 */
.L_x_61:
[----:B------:R-:W-:Y:S05]  /*08b0*/  BSYNC.RECONVERGENT B1 ;  /* 0x0000000000017941 */ /* 0x000fea0003800200 */
.L_x_51:
[----:B------:R-:W-:-:S04]  /*08c0*/  IMAD.MOV.U32 R5, RZ, RZ, 0x0 ;  /* 0x00000000ff057424 */ /* 0x000fc800078e00ff */
[----:B0-----:R-:W-:Y:S05]  /*08d0*/  RET.REL.NODEC R4 `(_Z9MatDividePfS_S_ii) ;  /* 0xfffffff404c87950 */ /* 0x001fea0003c3ffff */
.L_x_62:
        /* <DEDUP_REMOVED lines=10> */
.L_x_71:


//--------------------- .text._Z12MatMultConstPffS_ii --------------------------
	.section	.text._Z12MatMultConstPffS_ii,"ax",@progbits
	.align	128
        .global         _Z12MatMultConstPffS_ii
        .type           _Z12MatMultConstPffS_ii,@function
        .size           _Z12MatMultConstPffS_ii,(.L_x_84 - _Z12MatMultConstPffS_ii)
        .other          _Z12MatMultConstPffS_ii,@"STO_CUDA_ENTRY STV_DEFAULT"
_Z12MatMultConstPffS_ii:
.text._Z12MatMultConstPffS_ii:
        /* <DEDUP_REMOVED lines=15> */
[----:B------:R-:W-:Y:S01]  /*00f0*/  IMAD R7, R5, UR7, R0 ;  /* 0x0000000705077c24 */ /* 0x000fe2000f8e0200 */
[----:B------:R-:W2:Y:S05]  /*0100*/  LDCU UR6, c[0x0][0x388] ;  /* 0x00007100ff0677ac */ /* 0x000eaa0008000800 */
[----:B------:R-:W3:Y:S01]  /*0110*/  LDC.64 R4, c[0x0][0x390] ;  /* 0x0000e400ff047b82 */ /* 0x000ee20000000a00 */
[----:B0-----:R-:W-:-:S06]  /*0120*/  IMAD.WIDE R2, R7, 0x4, R2 ;  /* 0x0000000407027825 */ /* 0x001fcc00078e0202 */
[----:B-1----:R-:W2:Y:S01]  /*0130*/  LDG.E R2, desc[UR4][R2.64] ;  /* 0x0000000402027981 */ /* 0x002ea2000c1e1900 */
[----:B---3--:R-:W-:-:S04]  /*0140*/  IMAD.WIDE R4, R7, 0x4, R4 ;  /* 0x0000000407047825 */ /* 0x008fc800078e0204 */
[----:B--2---:R-:W-:-:S05]  /*0150*/  FMUL R7, R2, UR6 ;  /* 0x0000000602077c20 */ /* 0x004fca0008400000 */
[----:B------:R-:W-:Y:S01]  /*0160*/  STG.E desc[UR4][R4.64], R7 ;  /* 0x0000000704007986 */ /* 0x000fe2000c101904 */
[----:B------:R-:W-:Y:S05]  /*0170*/  EXIT ;  /* 0x000000000000794d */ /* 0x000fea0003800000 */
.L_x_63:
        /* <DEDUP_REMOVED lines=16> */
.L_x_84:


//--------------------- .text._Z7MatMultPfS_S_ii  --------------------------
	.section	.text._Z7MatMultPfS_S_ii,"ax",@progbits
	.align	128
        .global         _Z7MatMultPfS_S_ii
        .type           _Z7MatMultPfS_S_ii,@function
        .size           _Z7MatMultPfS_S_ii,(.L_x_85 - _Z7MatMultPfS_S_ii)
        .other          _Z7MatMultPfS_S_ii,@"STO_CUDA_ENTRY STV_DEFAULT"
_Z7MatMultPfS_S_ii:
.text._Z7MatMultPfS_S_ii:
        /* <DEDUP_REMOVED lines=16> */
[----:B------:R-:W2:Y:S08]  /*0100*/  LDC.64 R4, c[0x0][0x388] ;  /* 0x0000e200ff047b82 */ /* 0x000eb00000000a00 */
[----:B------:R-:W3:Y:S01]  /*0110*/  LDC.64 R6, c[0x0][0x390] ;  /* 0x0000e400ff067b82 */ /* 0x000ee20000000a00 */
[----:B0-----:R-:W-:-:S06]  /*0120*/  IMAD.WIDE R2, R9, 0x4, R2 ;  /* 0x0000000409027825 */ /* 0x001fcc00078e0202 */
[----:B-1----:R-:W4:Y:S01]  /*0130*/  LDG.E R2, desc[UR4][R2.64] ;  /* 0x0000000402027981 */ /* 0x002f22000c1e1900 */
[----:B--2---:R-:W-:-:S06]  /*0140*/  IMAD.WIDE R4, R9, 0x4, R4 ;  /* 0x0000000409047825 */ /* 0x004fcc00078e0204 */
[----:B------:R-:W4:Y:S01]  /*0150*/  LDG.E R5, desc[UR4][R4.64] ;  /* 0x0000000404057981 */ /* 0x000f22000c1e1900 */
[----:B---3--:R-:W-:-:S04]  /*0160*/  IMAD.WIDE R6, R9, 0x4, R6 ;  /* 0x0000000409067825 */ /* 0x008fc800078e0206 */
[----:B----4-:R-:W-:-:S05]  /*0170*/  FMUL R9, R2, R5 ;  /* 0x0000000502097220 */ /* 0x010fca0000400000 */
[----:B------:R-:W-:Y:S01]  /*0180*/  STG.E desc[UR4][R6.64], R9 ;  /* 0x0000000906007986 */ /* 0x000fe2000c101904 */
[----:B------:R-:W-:Y:S05]  /*0190*/  EXIT ;  /* 0x000000000000794d */ /* 0x000fea0003800000 */
.L_x_64:
        /* <DEDUP_REMOVED lines=14> */
.L_x_85:


//--------------------- .text._Z16MatSubtractConstPffS_ii --------------------------
	.section	.text._Z16MatSubtractConstPffS_ii,"ax",@progbits
	.align	128
        .global         _Z16MatSubtractConstPffS_ii
        .type           _Z16MatSubtractConstPffS_ii,@function
        .size           _Z16MatSubtractConstPffS_ii,(.L_x_86 - _Z16MatSubtractConstPffS_ii)
        .other          _Z16MatSubtractConstPffS_ii,@"STO_CUDA_ENTRY STV_DEFAULT"
_Z16MatSubtractConstPffS_ii:
.text._Z16MatSubtractConstPffS_ii:
        /* <DEDUP_REMOVED lines=21> */
[----:B--2---:R-:W-:-:S05]  /*0150*/  FADD R7, R2, -UR6 ;  /* 0x8000000602077e21 */ /* 0x004fca0008000000 */
[----:B------:R-:W-:Y:S01]  /*0160*/  STG.E desc[UR4][R4.64], R7 ;  /* 0x0000000704007986 */ /* 0x000fe2000c101904 */
[----:B------:R-:W-:Y:S05]  /*0170*/  EXIT ;  /* 0x000000000000794d */ /* 0x000fea0003800000 */
.L_x_65:
        /* <DEDUP_REMOVED lines=16> */
.L_x_86:


//--------------------- .text._Z11MatSubtractPfS_S_ii --------------------------
	.section	.text._Z11MatSubtractPfS_S_ii,"ax",@progbits
	.align	128
        .global         _Z11MatSubtractPfS_S_ii
        .type           _Z11MatSubtractPfS_S_ii,@function
        .size           _Z11MatSubtractPfS_S_ii,(.L_x_87 - _Z11MatSubtractPfS_S_ii)
        .other          _Z11MatSubtractPfS_S_ii,@"STO_CUDA_ENTRY STV_DEFAULT"
_Z11MatSubtractPfS_S_ii:
.text._Z11MatSubtractPfS_S_ii:
        /* <DEDUP_REMOVED lines=23> */
[----:B----4-:R-:W-:-:S05]  /*0170*/  FADD R9, R2, -R5 ;  /* 0x8000000502097221 */ /* 0x010fca0000000000 */
[----:B------:R-:W-:Y:S01]  /*0180*/  STG.E desc[UR4][R6.64], R9 ;  /* 0x0000000906007986 */ /* 0x000fe2000c101904 */
[----:B------:R-:W-:Y:S05]  /*0190*/  EXIT ;  /* 0x000000000000794d */ /* 0x000fea0003800000 */
.L_x_66:
        /* <DEDUP_REMOVED lines=14> */
.L_x_87:


//--------------------- .text._Z11MatAddConstPffS_ii --------------------------
	.section	.text._Z11MatAddConstPffS_ii,"ax",@progbits
	.align	128
        .global         _Z11MatAddConstPffS_ii
        .type           _Z11MatAddConstPffS_ii,@function
        .size           _Z11MatAddConstPffS_ii,(.L_x_88 - _Z11MatAddConstPffS_ii)
        .other          _Z11MatAddConstPffS_ii,@"STO_CUDA_ENTRY STV_DEFAULT"
_Z11MatAddConstPffS_ii:
.text._Z11MatAddConstPffS_ii:
        /* <DEDUP_REMOVED lines=21> */
[----:B--2---:R-:W-:-:S05]  /*0150*/  FADD R7, R2, UR6 ;  /* 0x0000000602077e21 */ /* 0x004fca0008000000 */
[----:B------:R-:W-:Y:S01]  /*0160*/  STG.E desc[UR4][R4.64], R7 ;  /* 0x0000000704007986 */ /* 0x000fe2000c101904 */
[----:B------:R-:W-:Y:S05]  /*0170*/  EXIT ;  /* 0x000000000000794d */ /* 0x000fea0003800000 */
.L_x_67:
        /* <DEDUP_REMOVED lines=16> */
.L_x_88:


//--------------------- .text._Z6MatAddPfS_S_ii   --------------------------
	.section	.text._Z6MatAddPfS_S_ii,"ax",@progbits
	.align	128
        .global         _Z6MatAddPfS_S_ii
        .type           _Z6MatAddPfS_S_ii,@function
        .size           _Z6MatAddPfS_S_ii,(.L_x_89 - _Z6MatAddPfS_S_ii)
        .other          _Z6MatAddPfS_S_ii,@"STO_CUDA_ENTRY STV_DEFAULT"
_Z6MatAddPfS_S_ii:
.text._Z6MatAddPfS_S_ii:
        /* <DEDUP_REMOVED lines=23> */
[----:B----4-:R-:W-:-:S05]  /*0170*/  FADD R9, R2, R5 ;  /* 0x0000000502097221 */ /* 0x010fca0000000000 */
[----:B------:R-:W-:Y:S01]  /*0180*/  STG.E desc[UR4][R6.64], R9 ;  /* 0x0000000906007986 */ /* 0x000fe2000c101904 */
[----:B------:R-:W-:Y:S05]  /*0190*/  EXIT ;  /* 0x000000000000794d */ /* 0x000fea0003800000 */
.L_x_68:
        /* <DEDUP_REMOVED lines=14> */
.L_x_89:


//--------------------- .nv.shared._Z6MatDotPfS_S_iii --------------------------
	.section	.nv.shared._Z6MatDotPfS_S_iii,"aw",@nobits
	.sectionflags	@""
	.align	16
	.zero		1024


//--------------------- .nv.shared.reserved.0     --------------------------
	.section	.nv.shared.reserved.0,"aw",@nobits
	.weak		__nv_reservedSMEM_offset_0_alias
	.size		__nv_reservedSMEM_offset_0_alias, 0, 64
	.other		__nv_reservedSMEM_offset_0_alias,@"STO_CUDA_RESERVED_SHARED STV_DEFAULT"
__nv_reservedSMEM_offset_0_alias:
	.zero		0
	.zero		64


//--------------------- .nv.shared._Z12MatTransposePfS_ii --------------------------
	.section	.nv.shared._Z12MatTransposePfS_ii,"aw",@nobits
	.sectionflags	@""
	.align	16
	.zero		1024


//--------------------- .nv.shared._Z11MatConvolvePfS_S_iiii --------------------------
	.section	.nv.shared._Z11MatConvolvePfS_S_iiii,"aw",@nobits
	.sectionflags	@""
	.align	16
	.zero		1024


//--------------------- .nv.shared._Z10MatisEqualPfS_S_ii --------------------------
	.section	.nv.shared._Z10MatisEqualPfS_S_ii,"aw",@nobits
	.sectionflags	@""
	.align	16
	.zero		1024


//--------------------- .nv.shared._Z6MatLogPfS_ii --------------------------
	.section	.nv.shared._Z6MatLogPfS_ii,"aw",@nobits
	.sectionflags	@""
	.align	16
	.zero		1024


//--------------------- .nv.shared._Z9MatArctanPfS_ii --------------------------
	.section	.nv.shared._Z9MatArctanPfS_ii,"aw",@nobits
	.sectionflags	@""
	.align	16
	.zero		1024


//--------------------- .nv.shared._Z6MatAbsPfS_ii --------------------------
	.section	.nv.shared._Z6MatAbsPfS_ii,"aw",@nobits
	.sectionflags	@""
	.align	16
	.zero		1024


//--------------------- .nv.shared._Z6MatExpPfS_ii --------------------------
	.section	.nv.shared._Z6MatExpPfS_ii,"aw",@nobits
	.sectionflags	@""
	.align	16
	.zero		1024


//--------------------- .nv.shared._Z7MatSqrtPfS_ii --------------------------
	.section	.nv.shared._Z7MatSqrtPfS_ii,"aw",@nobits
	.sectionflags	@""
	.align	16
	.zero		1024


//--------------------- .nv.shared._Z6MatPowPffS_ii --------------------------
	.section	.nv.shared._Z6MatPowPffS_ii,"aw",@nobits
	.sectionflags	@""
	.align	16
	.zero		1024


//--------------------- .nv.shared._Z14MatDivideConstPffS_ii --------------------------
	.section	.nv.shared._Z14MatDivideConstPffS_ii,"aw",@nobits
	.sectionflags	@""
	.align	16
	.zero		1024


//--------------------- .nv.shared._Z9MatDividePfS_S_ii --------------------------
	.section	.nv.shared._Z9MatDividePfS_S_ii,"aw",@nobits
	.sectionflags	@""
	.align	16
	.zero		1024


//--------------------- .nv.shared._Z12MatMultConstPffS_ii --------------------------
	.section	.nv.shared._Z12MatMultConstPffS_ii,"aw",@nobits
	.sectionflags	@""
	.align	16
	.zero		1024


//--------------------- .nv.shared._Z7MatMultPfS_S_ii --------------------------
	.section	.nv.shared._Z7MatMultPfS_S_ii,"aw",@nobits
	.sectionflags	@""
	.align	16
	.zero		1024


//--------------------- .nv.shared._Z16MatSubtractConstPffS_ii --------------------------
	.section	.nv.shared._Z16MatSubtractConstPffS_ii,"aw",@nobits
	.sectionflags	@""
	.align	16
	.zero		1024


//--------------------- .nv.shared._Z11MatSubtractPfS_S_ii --------------------------
	.section	.nv.shared._Z11MatSubtractPfS_S_ii,"aw",@nobits
	.sectionflags	@""
	.align	16
	.zero		1024


//--------------------- .nv.shared._Z11MatAddConstPffS_ii --------------------------
	.section	.nv.shared._Z11MatAddConstPffS_ii,"aw",@nobits
	.sectionflags	@""
	.align	16
	.zero		1024


//--------------------- .nv.shared._Z6MatAddPfS_S_ii --------------------------
	.section	.nv.shared._Z6MatAddPfS_S_ii,"aw",@nobits
	.sectionflags	@""
	.align	16
	.zero		1024


//--------------------- .nv.constant0._Z6MatDotPfS_S_iii --------------------------
	.section	.nv.constant0._Z6MatDotPfS_S_iii,"a",@progbits
	.sectionflags	@""
	.align	4
.nv.constant0._Z6MatDotPfS_S_iii:
	.zero		932


//--------------------- .nv.constant0._Z12MatTransposePfS_ii --------------------------
	.section	.nv.constant0._Z12MatTransposePfS_ii,"a",@progbits
	.sectionflags	@""
	.align	4
.nv.constant0._Z12MatTransposePfS_ii:
	.zero		920


//--------------------- .nv.constant0._Z11MatConvolvePfS_S_iiii --------------------------
	.section	.nv.constant0._Z11MatConvolvePfS_S_iiii,"a",@progbits
	.sectionflags	@""
	.align	4
.nv.constant0._Z11MatConvolvePfS_S_iiii:
	.zero		936


//--------------------- .nv.constant0._Z10MatisEqualPfS_S_ii --------------------------
	.section	.nv.constant0._Z10MatisEqualPfS_S_ii,"a",@progbits
	.sectionflags	@""
	.align	4
.nv.constant0._Z10MatisEqualPfS_S_ii:
	.zero		928


//--------------------- .nv.constant0._Z6MatLogPfS_ii --------------------------
	.section	.nv.constant0._Z6MatLogPfS_ii,"a",@progbits
	.sectionflags	@""
	.align	4
.nv.constant0._Z6MatLogPfS_ii:
	.zero		920


//--------------------- .nv.constant0._Z9MatArctanPfS_ii --------------------------
	.section	.nv.constant0._Z9MatArctanPfS_ii,"a",@progbits
	.sectionflags	@""
	.align	4
.nv.constant0._Z9MatArctanPfS_ii:
	.zero		920


//--------------------- .nv.constant0._Z6MatAbsPfS_ii --------------------------
	.section	.nv.constant0._Z6MatAbsPfS_ii,"a",@progbits
	.sectionflags	@""
	.align	4
.nv.constant0._Z6MatAbsPfS_ii:
	.zero		920


//--------------------- .nv.constant0._Z6MatExpPfS_ii --------------------------
	.section	.nv.constant0._Z6MatExpPfS_ii,"a",@progbits
	.sectionflags	@""
	.align	4
.nv.constant0._Z6MatExpPfS_ii:
	.zero		920


//--------------------- .nv.constant0._Z7MatSqrtPfS_ii --------------------------
	.section	.nv.constant0._Z7MatSqrtPfS_ii,"a",@progbits
	.sectionflags	@""
	.align	4
.nv.constant0._Z7MatSqrtPfS_ii:
	.zero		920


//--------------------- .nv.constant0._Z6MatPowPffS_ii --------------------------
	.section	.nv.constant0._Z6MatPowPffS_ii,"a",@progbits
	.sectionflags	@""
	.align	4
.nv.constant0._Z6MatPowPffS_ii:
	.zero		928


//--------------------- .nv.constant0._Z14MatDivideConstPffS_ii --------------------------
	.section	.nv.constant0._Z14MatDivideConstPffS_ii,"a",@progbits
	.sectionflags	@""
	.align	4
.nv.constant0._Z14MatDivideConstPffS_ii:
	.zero		928


//--------------------- .nv.constant0._Z9MatDividePfS_S_ii --------------------------
	.section	.nv.constant0._Z9MatDividePfS_S_ii,"a",@progbits
	.sectionflags	@""
	.align	4
.nv.constant0._Z9MatDividePfS_S_ii:
	.zero		928


//--------------------- .nv.constant0._Z12MatMultConstPffS_ii --------------------------
	.section	.nv.constant0._Z12MatMultConstPffS_ii,"a",@progbits
	.sectionflags	@""
	.align	4
.nv.constant0._Z12MatMultConstPffS_ii:
	.zero		928


//--------------------- .nv.constant0._Z7MatMultPfS_S_ii --------------------------
	.section	.nv.constant0._Z7MatMultPfS_S_ii,"a",@progbits
	.sectionflags	@""
	.align	4
.nv.constant0._Z7MatMultPfS_S_ii:
	.zero		928


//--------------------- .nv.constant0._Z16MatSubtractConstPffS_ii --------------------------
	.section	.nv.constant0._Z16MatSubtractConstPffS_ii,"a",@progbits
	.sectionflags	@""
	.align	4
.nv.constant0._Z16MatSubtractConstPffS_ii:
	.zero		928


//--------------------- .nv.constant0._Z11MatSubtractPfS_S_ii --------------------------
	.section	.nv.constant0._Z11MatSubtractPfS_S_ii,"a",@progbits
	.sectionflags	@""
	.align	4
.nv.constant0._Z11MatSubtractPfS_S_ii:
	.zero		928


//--------------------- .nv.constant0._Z11MatAddConstPffS_ii --------------------------
	.section	.nv.constant0._Z11MatAddConstPffS_ii,"a",@progbits
	.sectionflags	@""
	.align	4
.nv.constant0._Z11MatAddConstPffS_ii:
	.zero		928


//--------------------- .nv.constant0._Z6MatAddPfS_S_ii --------------------------
	.section	.nv.constant0._Z6MatAddPfS_S_ii,"a",@progbits
	.sectionflags	@""
	.align	4
.nv.constant0._Z6MatAddPfS_S_ii:
	.zero		928


//--------------------- SYMBOLS --------------------------

	.type		.nv.reservedSmem.offset0,@object
	.size		.nv.reservedSmem.offset0,0x4
	.type		.nv.reservedSmem.cap,@object
	.size		.nv.reservedSmem.cap,0x4
